	.target	sm_100a

	.elftype	@"ET_EXEC"


//--------------------- .note.nv.tkinfo           --------------------------
	.section	.note.nv.tkinfo,"",@"SHT_NOTE"
	.sectionflags	@"SHF_NOTE_NV_TKINFO"
	.tkinfo
        /*0018*/ 	.word	0x00000002
        /*0030*/ 	.string	""
        /*0030*/ 	.string	"ptxas"
        /*0030*/ 	.string	"Cuda compilation tools, release 13.0, V13.0.88"
        /*0030*/ 	.string	"Build cuda_13.0.r13.0/compiler.36424714_0"
        /*0030*/ 	.string	"-arch sm_100a -m 64 "



//--------------------- .note.nv.cuinfo           --------------------------
	.section	.note.nv.cuinfo,"",@"SHT_NOTE"
	.sectionflags	@"SHF_NOTE_NV_CUINFO"
        /*0018*/ 	.short	0x0002
        /*001a*/ 	.short	0x0064
        /*001c*/ 	.short	0x0082
	.zero		2


//--------------------- .nv.info                  --------------------------
	.section	.nv.info,"",@"SHT_CUDA_INFO"
	.align	4


	//----- nvinfo : EIATTR_REGCOUNT
	.align		4
        /*0000*/ 	.byte	0x04, 0x2f
        /*0002*/ 	.short	(.L_19 - .L_18)
	.align		4
.L_18:
        /*0004*/ 	.word	index@(_ZN7cutlass13device_kernelINS_4gemm6kernel13GemmUniversalIN4cute5tupleIJiiiiEEENS1_10collective13CollectiveMmaINS1_35MainloopSm100TmaUmmaWarpSpecializedILi8ELi2ELi4ENS5_IJNS4_1CILi2EEESB_NSA_ILi1EEEEEEEENS5_IJNSA_ILi128EEENSA_ILi64EEESF_EEENS_10bfloat16_tENS5_IJlSC_lEEESI_SJ_NS4_8TiledMMAINS4_8MMA_AtomIJNS4_26SM100_MMA_F16BF16_2x1SM_SSISI_SI_fLi128ELi64ELNS4_4UMMA5MajorE0ELSO_0ELNSN_7ScaleInE0ELSP_0EEEEEENS4_6LayoutINS5_IJSC_SC_SC_EEENS5_IJNSA_ILi0EEESU_SU_EEEEENS5_IJNS4_10UnderscoreESX_SX_EEEEENS4_28SM100_TMA_2SM_LOAD_MULTICASTENS4_14ComposedLayoutINS4_7SwizzleILi3ELi4ELi3EEENS4_18smem_ptr_flag_bitsILi16EEENSS_INS5_IJNSA_ILi8EEESG_EEENS5_IJSG_SC_EEEEEEEvNS4_8identityENS4_18SM100_TMA_2SM_LOADES1A_vS1B_EENS_8epilogue10collective18CollectiveEpilogueINS1E_23Sm100TmaWarpSpecializedILi3ELi2ELi16ELb1ELb0EEEJNS5_IJSG_SG_SF_EEENS5_IJNSS_ISG_SC_EENSS_INS5_IJNSA_ILi16EEESB_EEENS5_IJSC_NSA_ILi32EEEEEEEEEEESI_SJ_SI_SJ_NS1E_6fusion15FusionCallbacksIS1I_NS1R_17LinearCombinationISI_fSI_fLNS_15FloatRoundStyleE2EEES1J_S1Q_JEEENS4_5SM1004TMEM4LOAD26SM100_TMEM_LOAD_32dp32b16xENS4_13SM90_TMA_LOADENS11_INS12_ILi1ELi4ELi3EEES15_NSS_INS5_IJS16_S1L_EEENS5_IJS1L_SC_EEEEEEENS4_39AutoVectorizingCopyWithAssumedAlignmentILi128EEENS4_14SM90_TMA_STOREES26_S28_S28_EEEvvEEEEvNT_6ParamsE)
        /*0008*/ 	.word	0x00000048


	//----- nvinfo : EIATTR_FRAME_SIZE
	.align		4
.L_19:
        /*000c*/ 	.byte	0x04, 0x11
        /*000e*/ 	.short	(.L_21 - .L_20)
	.align		4
.L_20:
        /*0010*/ 	.word	index@($__internal_2_$__cuda_sm10x_tcgen05_guardrail_trap_unallocated_columns_being_dealloced)
        /*0014*/ 	.word	0x00000000


	//----- nvinfo : EIATTR_FRAME_SIZE
	.align		4
.L_21:
        /*0018*/ 	.byte	0x04, 0x11
        /*001a*/ 	.short	(.L_23 - .L_22)
	.align		4
.L_22:
        /*001c*/ 	.word	index@($__internal_1_$__cuda_sm10x_tcgen05_guardrail_trap_phase_invalid_during_alloc)
        /*0020*/ 	.word	0x00000000


	//----- nvinfo : EIATTR_FRAME_SIZE
	.align		4
.L_23:
        /*0024*/ 	.byte	0x04, 0x11
        /*0026*/ 	.short	(.L_25 - .L_24)
	.align		4
.L_24:
        /*0028*/ 	.word	index@($__internal_0_$__cuda_sm10x_tcgen05_guardrail_trap_col_being_dealloced_not_returned_by_alloc)
        /*002c*/ 	.word	0x00000000


	//----- nvinfo : EIATTR_FRAME_SIZE
	.align		4
.L_25:
        /*0030*/ 	.byte	0x04, 0x11
        /*0032*/ 	.short	(.L_27 - .L_26)
	.align		4
.L_26:
        /*0034*/ 	.word	index@(_ZN7cutlass13device_kernelINS_4gemm6kernel13GemmUniversalIN4cute5tupleIJiiiiEEENS1_10collective13CollectiveMmaINS1_35MainloopSm100TmaUmmaWarpSpecializedILi8ELi2ELi4ENS5_IJNS4_1CILi2EEESB_NSA_ILi1EEEEEEEENS5_IJNSA_ILi128EEENSA_ILi64EEESF_EEENS_10bfloat16_tENS5_IJlSC_lEEESI_SJ_NS4_8TiledMMAINS4_8MMA_AtomIJNS4_26SM100_MMA_F16BF16_2x1SM_SSISI_SI_fLi128ELi64ELNS4_4UMMA5MajorE0ELSO_0ELNSN_7ScaleInE0ELSP_0EEEEEENS4_6LayoutINS5_IJSC_SC_SC_EEENS5_IJNSA_ILi0EEESU_SU_EEEEENS5_IJNS4_10UnderscoreESX_SX_EEEEENS4_28SM100_TMA_2SM_LOAD_MULTICASTENS4_14ComposedLayoutINS4_7SwizzleILi3ELi4ELi3EEENS4_18smem_ptr_flag_bitsILi16EEENSS_INS5_IJNSA_ILi8EEESG_EEENS5_IJSG_SC_EEEEEEEvNS4_8identityENS4_18SM100_TMA_2SM_LOADES1A_vS1B_EENS_8epilogue10collective18CollectiveEpilogueINS1E_23Sm100TmaWarpSpecializedILi3ELi2ELi16ELb1ELb0EEEJNS5_IJSG_SG_SF_EEENS5_IJNSS_ISG_SC_EENSS_INS5_IJNSA_ILi16EEESB_EEENS5_IJSC_NSA_ILi32EEEEEEEEEEESI_SJ_SI_SJ_NS1E_6fusion15FusionCallbacksIS1I_NS1R_17LinearCombinationISI_fSI_fLNS_15FloatRoundStyleE2EEES1J_S1Q_JEEENS4_5SM1004TMEM4LOAD26SM100_TMEM_LOAD_32dp32b16xENS4_13SM90_TMA_LOADENS11_INS12_ILi1ELi4ELi3EEES15_NSS_INS5_IJS16_S1L_EEENS5_IJS1L_SC_EEEEEEENS4_39AutoVectorizingCopyWithAssumedAlignmentILi128EEENS4_14SM90_TMA_STOREES26_S28_S28_EEEvvEEEEvNT_6ParamsE)
        /*0038*/ 	.word	0x00000000


	//----- nvinfo : EIATTR_MIN_STACK_SIZE
	.align		4
.L_27:
        /*003c*/ 	.byte	0x04, 0x12
        /*003e*/ 	.short	(.L_29 - .L_28)
	.align		4
.L_28:
        /*0040*/ 	.word	index@(_ZN7cutlass13device_kernelINS_4gemm6kernel13GemmUniversalIN4cute5tupleIJiiiiEEENS1_10collective13CollectiveMmaINS1_35MainloopSm100TmaUmmaWarpSpecializedILi8ELi2ELi4ENS5_IJNS4_1CILi2EEESB_NSA_ILi1EEEEEEEENS5_IJNSA_ILi128EEENSA_ILi64EEESF_EEENS_10bfloat16_tENS5_IJlSC_lEEESI_SJ_NS4_8TiledMMAINS4_8MMA_AtomIJNS4_26SM100_MMA_F16BF16_2x1SM_SSISI_SI_fLi128ELi64ELNS4_4UMMA5MajorE0ELSO_0ELNSN_7ScaleInE0ELSP_0EEEEEENS4_6LayoutINS5_IJSC_SC_SC_EEENS5_IJNSA_ILi0EEESU_SU_EEEEENS5_IJNS4_10UnderscoreESX_SX_EEEEENS4_28SM100_TMA_2SM_LOAD_MULTICASTENS4_14ComposedLayoutINS4_7SwizzleILi3ELi4ELi3EEENS4_18smem_ptr_flag_bitsILi16EEENSS_INS5_IJNSA_ILi8EEESG_EEENS5_IJSG_SC_EEEEEEEvNS4_8identityENS4_18SM100_TMA_2SM_LOADES1A_vS1B_EENS_8epilogue10collective18CollectiveEpilogueINS1E_23Sm100TmaWarpSpecializedILi3ELi2ELi16ELb1ELb0EEEJNS5_IJSG_SG_SF_EEENS5_IJNSS_ISG_SC_EENSS_INS5_IJNSA_ILi16EEESB_EEENS5_IJSC_NSA_ILi32EEEEEEEEEEESI_SJ_SI_SJ_NS1E_6fusion15FusionCallbacksIS1I_NS1R_17LinearCombinationISI_fSI_fLNS_15FloatRoundStyleE2EEES1J_S1Q_JEEENS4_5SM1004TMEM4LOAD26SM100_TMEM_LOAD_32dp32b16xENS4_13SM90_TMA_LOADENS11_INS12_ILi1ELi4ELi3EEES15_NSS_INS5_IJS16_S1L_EEENS5_IJS1L_SC_EEEEEEENS4_39AutoVectorizingCopyWithAssumedAlignmentILi128EEENS4_14SM90_TMA_STOREES26_S28_S28_EEEvvEEEEvNT_6ParamsE)
        /*0044*/ 	.word	0x00000000
.L_29:


//--------------------- .nv.compat                --------------------------
	.section	.nv.compat,"",@"SHT_CUDA_COMPAT_INFO"
	.align	4
        /*0000*/ 	.byte	0x02, 0x09, 0x01, 0x00, 0x02, 0x02, 0x02, 0x00, 0x02, 0x05, 0x05, 0x00, 0x03, 0x07, 0x01, 0x01
        /*0010*/ 	.byte	0x02, 0x03, 0x01, 0x00, 0x02, 0x06, 0x01, 0x00, 0x04, 0x0b, 0x08, 0x00, 0x09, 0x00, 0x00, 0x00
        /*0020*/ 	.byte	0x00, 0x00, 0x00, 0x00


//--------------------- .nv.info._ZN7cutlass13device_kernelINS_4gemm6kernel13GemmUniversalIN4cute5tupleIJiiiiEEENS1_10collective13CollectiveMmaINS1_35MainloopSm100TmaUmmaWarpSpecializedILi8ELi2ELi4ENS5_IJNS4_1CILi2EEESB_NSA_ILi1EEEEEEEENS5_IJNSA_ILi128EEENSA_ILi64EEESF_EEENS_10bfloat16_tENS5_IJlSC_lEEESI_SJ_NS4_8TiledMMAINS4_8MMA_AtomIJNS4_26SM100_MMA_F16BF16_2x1SM_SSISI_SI_fLi128ELi64ELNS4_4UMMA5MajorE0ELSO_0ELNSN_7ScaleInE0ELSP_0EEEEEENS4_6LayoutINS5_IJSC_SC_SC_EEENS5_IJNSA_ILi0EEESU_SU_EEEEENS5_IJNS4_10UnderscoreESX_SX_EEEEENS4_28SM100_TMA_2SM_LOAD_MULTICASTENS4_14ComposedLayoutINS4_7SwizzleILi3ELi4ELi3EEENS4_18smem_ptr_flag_bitsILi16EEENSS_INS5_IJNSA_ILi8EEESG_EEENS5_IJSG_SC_EEEEEEEvNS4_8identityENS4_18SM100_TMA_2SM_LOADES1A_vS1B_EENS_8epilogue10collective18CollectiveEpilogueINS1E_23Sm100TmaWarpSpecializedILi3ELi2ELi16ELb1ELb0EEEJNS5_IJSG_SG_SF_EEENS5_IJNSS_ISG_SC_EENSS_INS5_IJNSA_ILi16EEESB_EEENS5_IJSC_NSA_ILi32EEEEEEEEEEESI_SJ_SI_SJ_NS1E_6fusion15FusionCallbacksIS1I_NS1R_17LinearCombinationISI_fSI_fLNS_15FloatRoundStyleE2EEES1J_S1Q_JEEENS4_5SM1004TMEM4LOAD26SM100_TMEM_LOAD_32dp32b16xENS4_13SM90_TMA_LOADENS11_INS12_ILi1ELi4ELi3EEES15_NSS_INS5_IJS16_S1L_EEENS5_IJS1L_SC_EEEEEEENS4_39AutoVectorizingCopyWithAssumedAlignmentILi128EEENS4_14SM90_TMA_STOREES26_S28_S28_EEEvvEEEEvNT_6ParamsE --------------------------
	.section	.nv.info._ZN7cutlass13device_kernelINS_4gemm6kernel13GemmUniversalIN4cute5tupleIJiiiiEEENS1_10collective13CollectiveMmaINS1_35MainloopSm100TmaUmmaWarpSpecializedILi8ELi2ELi4ENS5_IJNS4_1CILi2EEESB_NSA_ILi1EEEEEEEENS5_IJNSA_ILi128EEENSA_ILi64EEESF_EEENS_10bfloat16_tENS5_IJlSC_lEEESI_SJ_NS4_8TiledMMAINS4_8MMA_AtomIJNS4_26SM100_MMA_F16BF16_2x1SM_SSISI_SI_fLi128ELi64ELNS4_4UMMA5MajorE0ELSO_0ELNSN_7ScaleInE0ELSP_0EEEEEENS4_6LayoutINS5_IJSC_SC_SC_EEENS5_IJNSA_ILi0EEESU_SU_EEEEENS5_IJNS4_10UnderscoreESX_SX_EEEEENS4_28SM100_TMA_2SM_LOAD_MULTICASTENS4_14ComposedLayoutINS4_7SwizzleILi3ELi4ELi3EEENS4_18smem_ptr_flag_bitsILi16EEENSS_INS5_IJNSA_ILi8EEESG_EEENS5_IJSG_SC_EEEEEEEvNS4_8identityENS4_18SM100_TMA_2SM_LOADES1A_vS1B_EENS_8epilogue10collective18CollectiveEpilogueINS1E_23Sm100TmaWarpSpecializedILi3ELi2ELi16ELb1ELb0EEEJNS5_IJSG_SG_SF_EEENS5_IJNSS_ISG_SC_EENSS_INS5_IJNSA_ILi16EEESB_EEENS5_IJSC_NSA_ILi32EEEEEEEEEEESI_SJ_SI_SJ_NS1E_6fusion15FusionCallbacksIS1I_NS1R_17LinearCombinationISI_fSI_fLNS_15FloatRoundStyleE2EEES1J_S1Q_JEEENS4_5SM1004TMEM4LOAD26SM100_TMEM_LOAD_32dp32b16xENS4_13SM90_TMA_LOADENS11_INS12_ILi1ELi4ELi3EEES15_NSS_INS5_IJS16_S1L_EEENS5_IJS1L_SC_EEEEEEENS4_39AutoVectorizingCopyWithAssumedAlignmentILi128EEENS4_14SM90_TMA_STOREES26_S28_S28_EEEvvEEEEvNT_6ParamsE,"",@"SHT_CUDA_INFO"
	.sectionflags	@""
	.align	4


	//----- nvinfo : EIATTR_CUDA_API_VERSION
	.align		4
        /*0000*/ 	.byte	0x04, 0x37
        /*0002*/ 	.short	(.L_31 - .L_30)
.L_30:
        /*0004*/ 	.word	0x00000082


	//----- nvinfo : EIATTR_KPARAM_INFO
	.align		4
.L_31:
        /*0008*/ 	.byte	0x04, 0x17
        /*000a*/ 	.short	(.L_33 - .L_32)
.L_32:
        /*000c*/ 	.word	0x00000000
        /*0010*/ 	.short	0x0000
        /*0012*/ 	.short	0x0000
        /*0014*/ 	.byte	0x00, 0xf0, 0x01, 0x20


	//----- nvinfo : EIATTR_AT_ENTRY_FRAGMENTS
	.align		4
.L_33:
        /*0018*/ 	.byte	0x04, 0x4f
        /*001a*/ 	.short	(.L_35 - .L_34)


	//   ....[0]....
.L_34:
        /*001c*/ 	.word	0x00000007


	//----- nvinfo : EIATTR_RESERVED_SMEM_USED
	.align		4
.L_35:
        /*0020*/ 	.byte	0x01, 0x41
	.zero		2


	//----- nvinfo : EIATTR_SPARSE_MMA_MASK
	.align		4
        /*0024*/ 	.byte	0x03, 0x50
        /*0026*/ 	.short	0x0000


	//----- nvinfo : EIATTR_TCGEN05_2CTA_USED
	.align		4
        /*0028*/ 	.byte	0x01, 0x52
	.zero		2


	//----- nvinfo : EIATTR_MAXREG_COUNT
	.align		4
        /*002c*/ 	.byte	0x03, 0x1b
        /*002e*/ 	.short	0x00ff


	//----- nvinfo : EIATTR_NUM_BARRIERS
	.align		4
        /*0030*/ 	.byte	0x02, 0x4c
        /*0032*/ 	.byte	0x07
	.zero		1


	//----- nvinfo : EIATTR_EXTERNS
	.align		4
        /*0034*/ 	.byte	0x04, 0x0f
        /*0036*/ 	.short	(.L_37 - .L_36)


	//   ....[0]....
	.align		4
.L_36:
        /*0038*/ 	.word	index@(__assertfail)


	//----- nvinfo : EIATTR_MERCURY_ISA_VERSION
	.align		4
.L_37:
        /*003c*/ 	.byte	0x03, 0x5f
        /*003e*/ 	.short	0x0101


	//----- nvinfo : EIATTR_INT_WARP_WIDE_INSTR_OFFSETS
	.align		4
        /*0040*/ 	.byte	0x04, 0x31
        /*0042*/ 	.short	(.L_39 - .L_38)


	//   ....[0]....
.L_38:
        /*0044*/ 	.word	0x00000dd0


	//   ....[1]....
        /*0048*/ 	.word	0x00000e70


	//   ....[2]....
        /*004c*/ 	.word	0x000049b0


	//   ....[3]....
        /*0050*/ 	.word	0x000049e0


	//   ....[4]....
        /*0054*/ 	.word	0x00004a00


	//   ....[5]....
        /*0058*/ 	.word	0x000055a0


	//   ....[6]....
        /*005c*/ 	.word	0x00005660


	//   ....[7]....
        /*0060*/ 	.word	0x000056d0


	//   ....[8]....
        /*0064*/ 	.word	0x00005810


	//   ....[9]....
        /*0068*/ 	.word	0x00005920


	//   ....[10]....
        /*006c*/ 	.word	0x00005950


	//----- nvinfo : EIATTR_COOP_GROUP_MASK_REGIDS
	.align		4
.L_39:
        /*0070*/ 	.byte	0x04, 0x29
        /*0072*/ 	.short	(.L_41 - .L_40)


	//   ....[0]....
.L_40:
        /*0074*/ 	.word	0xffffffff


	//   ....[1]....
        /*0078*/ 	.word	0xffffffff


	//   ....[2]....
        /*007c*/ 	.word	0xffffffff


	//   ....[3]....
        /*0080*/ 	.word	0xffffffff


	//   ....[4]....
        /*0084*/ 	.word	0xffffffff


	//   ....[5]....
        /*0088*/ 	.word	0xffffffff


	//   ....[6]....
        /*008c*/ 	.word	0xffffffff


	//   ....[7]....
        /*0090*/ 	.word	0xffffffff


	//   ....[8]....
        /*0094*/ 	.word	0xffffffff


	//   ....[9]....
        /*0098*/ 	.word	0xffffffff


	//   ....[10]....
        /*009c*/ 	.word	0xffffffff


	//   ....[11]....
        /*00a0*/ 	.word	0xffffffff


	//   ....[12]....
        /*00a4*/ 	.word	0xffffffff


	//   ....[13]....
        /*00a8*/ 	.word	0xffffffff


	//----- nvinfo : EIATTR_COOP_GROUP_INSTR_OFFSETS
	.align		4
.L_41:
        /*00ac*/ 	.byte	0x04, 0x28
        /*00ae*/ 	.short	(.L_43 - .L_42)


	//   ....[0]....
.L_42:
        /*00b0*/ 	.word	0x000000b0


	//   ....[1]....
        /*00b4*/ 	.word	0x00000520


	//   ....[2]....
        /*00b8*/ 	.word	0x00000760


	//   ....[3]....
        /*00bc*/ 	.word	0x000008d0


	//   ....[4]....
        /*00c0*/ 	.word	0x000009c0


	//   ....[5]....
        /*00c4*/ 	.word	0x00000b20


	//   ....[6]....
        /*00c8*/ 	.word	0x00000cb0


	//   ....[7]....
        /*00cc*/ 	.word	0x00000ef0


	//   ....[8]....
        /*00d0*/ 	.word	0x000024d0


	//   ....[9]....
        /*00d4*/ 	.word	0x000035d0


	//   ....[10]....
        /*00d8*/ 	.word	0x00003aa0


	//   ....[11]....
        /*00dc*/ 	.word	0x00003ad0


	//   ....[12]....
        /*00e0*/ 	.word	0x000048b0


	//   ....[13]....
        /*00e4*/ 	.word	0x00004ac0


	//----- nvinfo : EIATTR_VRC_CTA_INIT_COUNT
	.align		4
.L_43:
        /*00e8*/ 	.byte	0x02, 0x4a
        /*00ea*/ 	.byte	0x80
	.zero		1


	//----- nvinfo : EIATTR_SYSCALL_OFFSETS
	.align		4
        /*00ec*/ 	.byte	0x04, 0x46
        /*00ee*/ 	.short	(.L_45 - .L_44)


	//   ....[0]....
.L_44:
        /*00f0*/ 	.word	0x00006630


	//   ....[1]....
        /*00f4*/ 	.word	0x00006720


	//   ....[2]....
        /*00f8*/ 	.word	0x00006f40


	//   ....[3]....
        /*00fc*/ 	.word	0x000078d0


	//----- nvinfo : EIATTR_MBARRIER_INSTR_OFFSETS
	.align		4
.L_45:
        /*0100*/ 	.byte	0x04, 0x39
        /*0102*/ 	.short	(.L_47 - .L_46)


	//   ....[0]....
.L_46:
        /*0104*/ 	.word	0x00000650
        /*0108*/ 	.word	0x000000ff
        /*010c*/ 	.word	0x00000000
        /*0110*/ 	.short	0x0100
        /*0112*/ 	.byte	0x04
	.zero		1


	//   ....[1]....
        /*0114*/ 	.word	0x00000660
        /*0118*/ 	.word	0x000000ff
        /*011c*/ 	.word	0x00000040
        /*0120*/ 	.short	0x0100
        /*0122*/ 	.byte	0x04
	.zero		1


	//   ....[2]....
        /*0124*/ 	.word	0x00000670
        /*0128*/ 	.word	0x000000ff
        /*012c*/ 	.word	0x00000008
        /*0130*/ 	.short	0x0100
        /*0132*/ 	.byte	0x04
	.zero		1


	//   ....[3]....
        /*0134*/ 	.word	0x00000680
        /*0138*/ 	.word	0x000000ff
        /*013c*/ 	.word	0x00000048
        /*0140*/ 	.short	0x0100
        /*0142*/ 	.byte	0x04
	.zero		1


	//   ....[4]....
        /*0144*/ 	.word	0x00000690
        /*0148*/ 	.word	0x000000ff
        /*014c*/ 	.word	0x00000010
        /*0150*/ 	.short	0x0100
        /*0152*/ 	.byte	0x04
	.zero		1


	//   ....[5]....
        /*0154*/ 	.word	0x000006a0
        /*0158*/ 	.word	0x000000ff
        /*015c*/ 	.word	0x00000050
        /*0160*/ 	.short	0x0100
        /*0162*/ 	.byte	0x04
	.zero		1


	//   ....[6]....
        /*0164*/ 	.word	0x000006b0
        /*0168*/ 	.word	0x000000ff
        /*016c*/ 	.word	0x00000018
        /*0170*/ 	.short	0x0100
        /*0172*/ 	.byte	0x04
	.zero		1


	//   ....[7]....
        /*0174*/ 	.word	0x000006c0
        /*0178*/ 	.word	0x000000ff
        /*017c*/ 	.word	0x00000058
        /*0180*/ 	.short	0x0100
        /*0182*/ 	.byte	0x04
	.zero		1


	//   ....[8]....
        /*0184*/ 	.word	0x000006d0
        /*0188*/ 	.word	0x000000ff
        /*018c*/ 	.word	0x00000020
        /*0190*/ 	.short	0x0100
        /*0192*/ 	.byte	0x04
	.zero		1


	//   ....[9]....
        /*0194*/ 	.word	0x000006e0
        /*0198*/ 	.word	0x000000ff
        /*019c*/ 	.word	0x00000060
        /*01a0*/ 	.short	0x0100
        /*01a2*/ 	.byte	0x04
	.zero		1


	//   ....[10]....
        /*01a4*/ 	.word	0x000006f0
        /*01a8*/ 	.word	0x000000ff
        /*01ac*/ 	.word	0x00000028
        /*01b0*/ 	.short	0x0100
        /*01b2*/ 	.byte	0x04
	.zero		1


	//   ....[11]....
        /*01b4*/ 	.word	0x00000700
        /*01b8*/ 	.word	0x000000ff
        /*01bc*/ 	.word	0x00000068
        /*01c0*/ 	.short	0x0100
        /*01c2*/ 	.byte	0x04
	.zero		1


	//   ....[12]....
        /*01c4*/ 	.word	0x00000710
        /*01c8*/ 	.word	0x000000ff
        /*01cc*/ 	.word	0x00000030
        /*01d0*/ 	.short	0x0100
        /*01d2*/ 	.byte	0x04
	.zero		1


	//   ....[13]....
        /*01d4*/ 	.word	0x00000720
        /*01d8*/ 	.word	0x000000ff
        /*01dc*/ 	.word	0x00000070
        /*01e0*/ 	.short	0x0100
        /*01e2*/ 	.byte	0x04
	.zero		1


	//   ....[14]....
        /*01e4*/ 	.word	0x00000730
        /*01e8*/ 	.word	0x000000ff
        /*01ec*/ 	.word	0x00000038
        /*01f0*/ 	.short	0x0100
        /*01f2*/ 	.byte	0x04
	.zero		1


	//   ....[15]....
        /*01f4*/ 	.word	0x00000740
        /*01f8*/ 	.word	0x000000ff
        /*01fc*/ 	.word	0x00000078
        /*0200*/ 	.short	0x0100
        /*0202*/ 	.byte	0x04
	.zero		1


	//   ....[16]....
        /*0204*/ 	.word	0x00000860
        /*0208*/ 	.word	0x000000ff
        /*020c*/ 	.word	0x00000080
        /*0210*/ 	.short	0x0100
        /*0212*/ 	.byte	0x04
	.zero		1


	//   ....[17]....
        /*0214*/ 	.word	0x00000870
        /*0218*/ 	.word	0x000000ff
        /*021c*/ 	.word	0x00000098
        /*0220*/ 	.short	0x0100
        /*0222*/ 	.byte	0x04
	.zero		1


	//   ....[18]....
        /*0224*/ 	.word	0x00000880
        /*0228*/ 	.word	0x000000ff
        /*022c*/ 	.word	0x00000088
        /*0230*/ 	.short	0x0100
        /*0232*/ 	.byte	0x04
	.zero		1


	//   ....[19]....
        /*0234*/ 	.word	0x00000890
        /*0238*/ 	.word	0x000000ff
        /*023c*/ 	.word	0x000000a0
        /*0240*/ 	.short	0x0100
        /*0242*/ 	.byte	0x04
	.zero		1


	//   ....[20]....
        /*0244*/ 	.word	0x000008a0
        /*0248*/ 	.word	0x000000ff
        /*024c*/ 	.word	0x00000090
        /*0250*/ 	.short	0x0100
        /*0252*/ 	.byte	0x04
	.zero		1


	//   ....[21]....
        /*0254*/ 	.word	0x000008b0
        /*0258*/ 	.word	0x000000ff
        /*025c*/ 	.word	0x000000a8
        /*0260*/ 	.short	0x0100
        /*0262*/ 	.byte	0x04
	.zero		1


	//   ....[22]....
        /*0264*/ 	.word	0x00000990
        /*0268*/ 	.word	0x000000ff
        /*026c*/ 	.word	0x000000b0
        /*0270*/ 	.short	0x0100
        /*0272*/ 	.byte	0x06
	.zero		1


	//   ....[23]....
        /*0274*/ 	.word	0x000009a0
        /*0278*/ 	.word	0x000000ff
        /*027c*/ 	.word	0x000000b8
        /*0280*/ 	.short	0x0100
        /*0282*/ 	.byte	0x06
	.zero		1


	//   ....[24]....
        /*0284*/ 	.word	0x00000ad0
        /*0288*/ 	.word	0x000000ff
        /*028c*/ 	.word	0x000000c0
        /*0290*/ 	.short	0x0100
        /*0292*/ 	.byte	0x06
	.zero		1


	//   ....[25]....
        /*0294*/ 	.word	0x00000ae0
        /*0298*/ 	.word	0x000000ff
        /*029c*/ 	.word	0x000000d0
        /*02a0*/ 	.short	0x0100
        /*02a2*/ 	.byte	0x06
	.zero		1


	//   ....[26]....
        /*02a4*/ 	.word	0x00000af0
        /*02a8*/ 	.word	0x000000ff
        /*02ac*/ 	.word	0x000000c8
        /*02b0*/ 	.short	0x0100
        /*02b2*/ 	.byte	0x06
	.zero		1


	//   ....[27]....
        /*02b4*/ 	.word	0x00000b00
        /*02b8*/ 	.word	0x000000ff
        /*02bc*/ 	.word	0x000000d8
        /*02c0*/ 	.short	0x0100
        /*02c2*/ 	.byte	0x06
	.zero		1


	//   ....[28]....
        /*02c4*/ 	.word	0x00000c20
        /*02c8*/ 	.word	0x000000ff
        /*02cc*/ 	.word	0x000000e0
        /*02d0*/ 	.short	0x0100
        /*02d2*/ 	.byte	0x04
	.zero		1


	//   ....[29]....
        /*02d4*/ 	.word	0x00000c30
        /*02d8*/ 	.word	0x000000ff
        /*02dc*/ 	.word	0x00000100
        /*02e0*/ 	.short	0x0100
        /*02e2*/ 	.byte	0x04
	.zero		1


	//   ....[30]....
        /*02e4*/ 	.word	0x00000c40
        /*02e8*/ 	.word	0x000000ff
        /*02ec*/ 	.word	0x000000e8
        /*02f0*/ 	.short	0x0100
        /*02f2*/ 	.byte	0x04
	.zero		1


	//   ....[31]....
        /*02f4*/ 	.word	0x00000c50
        /*02f8*/ 	.word	0x000000ff
        /*02fc*/ 	.word	0x00000108
        /*0300*/ 	.short	0x0100
        /*0302*/ 	.byte	0x04
	.zero		1


	//   ....[32]....
        /*0304*/ 	.word	0x00000c60
        /*0308*/ 	.word	0x000000ff
        /*030c*/ 	.word	0x000000f0
        /*0310*/ 	.short	0x0100
        /*0312*/ 	.byte	0x04
	.zero		1


	//   ....[33]....
        /*0314*/ 	.word	0x00000c70
        /*0318*/ 	.word	0x000000ff
        /*031c*/ 	.word	0x00000110
        /*0320*/ 	.short	0x0100
        /*0322*/ 	.byte	0x04
	.zero		1


	//   ....[34]....
        /*0324*/ 	.word	0x00000c80
        /*0328*/ 	.word	0x000000ff
        /*032c*/ 	.word	0x000000f8
        /*0330*/ 	.short	0x0100
        /*0332*/ 	.byte	0x04
	.zero		1


	//   ....[35]....
        /*0334*/ 	.word	0x00000c90
        /*0338*/ 	.word	0x000000ff
        /*033c*/ 	.word	0x00000118
        /*0340*/ 	.short	0x0100
        /*0342*/ 	.byte	0x04
	.zero		1


	//   ....[36]....
        /*0344*/ 	.word	0x00000d80
        /*0348*/ 	.word	0x000000ff
        /*034c*/ 	.word	0x00000120
        /*0350*/ 	.short	0x0100
        /*0352*/ 	.byte	0x04
	.zero		1


	//   ....[37]....
        /*0354*/ 	.word	0x00000d90
        /*0358*/ 	.word	0x000000ff
        /*035c*/ 	.word	0x00000130
        /*0360*/ 	.short	0x0100
        /*0362*/ 	.byte	0x04
	.zero		1


	//   ....[38]....
        /*0364*/ 	.word	0x00000da0
        /*0368*/ 	.word	0x000000ff
        /*036c*/ 	.word	0x00000128
        /*0370*/ 	.short	0x0100
        /*0372*/ 	.byte	0x04
	.zero		1


	//   ....[39]....
        /*0374*/ 	.word	0x00000db0
        /*0378*/ 	.word	0x000000ff
        /*037c*/ 	.word	0x00000138
        /*0380*/ 	.short	0x0100
        /*0382*/ 	.byte	0x04
	.zero		1


	//   ....[40]....
        /*0384*/ 	.word	0x00000eb0
        /*0388*/ 	.word	0x000000ff
        /*038c*/ 	.word	0x00000140
        /*0390*/ 	.short	0x0100
        /*0392*/ 	.byte	0x06
	.zero		1


	//   ....[41]....
        /*0394*/ 	.word	0x00001ab0
        /*0398*/ 	.word	0x00000000
        /*039c*/ 	.word	0x00000130
        /*03a0*/ 	.short	0x010a
        /*03a2*/ 	.byte	0xff
	.zero		1


	//   ....[42]....
        /*03a4*/ 	.word	0x00001ae0
        /*03a8*/ 	.word	0x00000000
        /*03ac*/ 	.word	0x00000120
        /*03b0*/ 	.short	0x0101
        /*03b2*/ 	.byte	0xff
	.zero		1


	//   ....[43]....
        /*03b4*/ 	.word	0x00001ba0
        /*03b8*/ 	.word	0x000000ff
        /*03bc*/ 	.word	0x00000040
        /*03c0*/ 	.short	0x010a
        /*03c2*/ 	.byte	0x04
	.zero		1


	//   ....[44]....
        /*03c4*/ 	.word	0x00001c70
        /*03c8*/ 	.word	0x000000ff
        /*03cc*/ 	.word	0x00000040
        /*03d0*/ 	.short	0x010a
        /*03d2*/ 	.byte	0x05
	.zero		1


	//   ....[45]....
        /*03d4*/ 	.word	0x00001dd0
        /*03d8*/ 	.word	0x000000ff
        /*03dc*/ 	.word	0x00000040
        /*03e0*/ 	.short	0x010a
        /*03e2*/ 	.byte	0x04
	.zero		1


	//   ....[46]....
        /*03e4*/ 	.word	0x00002060
        /*03e8*/ 	.word	0x000000ff
        /*03ec*/ 	.word	0x000000b8
        /*03f0*/ 	.short	0x0101
        /*03f2*/ 	.byte	0x15
	.zero		1


	//   ....[47]....
        /*03f4*/ 	.word	0x00002080
        /*03f8*/ 	.word	0x000000ff
        /*03fc*/ 	.word	0x00000040
        /*0400*/ 	.short	0x010a
        /*0402*/ 	.byte	0x04
	.zero		1


	//   ....[48]....
        /*0404*/ 	.word	0x00002100
        /*0408*/ 	.word	0x000000ff
        /*040c*/ 	.word	0x00000040
        /*0410*/ 	.short	0x010a
        /*0412*/ 	.byte	0x06
	.zero		1


	//   ....[49]....
        /*0414*/ 	.word	0x00002240
        /*0418*/ 	.word	0x000000ff
        /*041c*/ 	.word	0x00000040
        /*0420*/ 	.short	0x010a
        /*0422*/ 	.byte	0x04
	.zero		1


	//   ....[50]....
        /*0424*/ 	.word	0x00002500
        /*0428*/ 	.word	0x00000003
        /*042c*/ 	.word	0x000000c0
        /*0430*/ 	.short	0x010a
        /*0432*/ 	.byte	0xff
	.zero		1


	//   ....[51]....
        /*0434*/ 	.word	0x00002650
        /*0438*/ 	.word	0x00000000
        /*043c*/ 	.word	0x00000000
        /*0440*/ 	.short	0x0101
        /*0442*/ 	.byte	0xff
	.zero		1


	//   ....[52]....
        /*0444*/ 	.word	0x00002c10
        /*0448*/ 	.word	0x000000ff
        /*044c*/ 	.word	0x00000000
        /*0450*/ 	.short	0x010a
        /*0452*/ 	.byte	0x04
	.zero		1


	//   ....[53]....
        /*0454*/ 	.word	0x00002ca0
        /*0458*/ 	.word	0x000000ff
        /*045c*/ 	.word	0x00000000
        /*0460*/ 	.short	0x010a
        /*0462*/ 	.byte	0x05
	.zero		1


	//   ....[54]....
        /*0464*/ 	.word	0x00002d30
        /*0468*/ 	.word	0x000000ff
        /*046c*/ 	.word	0x00000000
        /*0470*/ 	.short	0x010a
        /*0472*/ 	.byte	0x05
	.zero		1


	//   ....[55]....
        /*0474*/ 	.word	0x00002dc0
        /*0478*/ 	.word	0x000000ff
        /*047c*/ 	.word	0x00000000
        /*0480*/ 	.short	0x010a
        /*0482*/ 	.byte	0x05
	.zero		1


	//   ....[56]....
        /*0484*/ 	.word	0x00002e50
        /*0488*/ 	.word	0x000000ff
        /*048c*/ 	.word	0x00000000
        /*0490*/ 	.short	0x010a
        /*0492*/ 	.byte	0x05
	.zero		1


	//   ....[57]....
        /*0494*/ 	.word	0x00002ee0
        /*0498*/ 	.word	0x000000ff
        /*049c*/ 	.word	0x00000000
        /*04a0*/ 	.short	0x010a
        /*04a2*/ 	.byte	0x05
	.zero		1


	//   ....[58]....
        /*04a4*/ 	.word	0x00002f70
        /*04a8*/ 	.word	0x000000ff
        /*04ac*/ 	.word	0x00000000
        /*04b0*/ 	.short	0x010a
        /*04b2*/ 	.byte	0x05
	.zero		1


	//   ....[59]....
        /*04b4*/ 	.word	0x00003010
        /*04b8*/ 	.word	0x00000000
        /*04bc*/ 	.word	0x00000000
        /*04c0*/ 	.short	0x010a
        /*04c2*/ 	.byte	0xff
	.zero		1


	//   ....[60]....
        /*04c4*/ 	.word	0x00003130
        /*04c8*/ 	.word	0x00000000
        /*04cc*/ 	.word	0x00000120
        /*04d0*/ 	.short	0x010a
        /*04d2*/ 	.byte	0xff
	.zero		1


	//   ....[61]....
        /*04d4*/ 	.word	0x000031a0
        /*04d8*/ 	.word	0x00000000
        /*04dc*/ 	.word	0x00000000
        /*04e0*/ 	.short	0x0101
        /*04e2*/ 	.byte	0xff
	.zero		1


	//   ....[62]....
        /*04e4*/ 	.word	0x000031c0
        /*04e8*/ 	.word	0x000000ff
        /*04ec*/ 	.word	0x000000d0
        /*04f0*/ 	.short	0x010a
        /*04f2*/ 	.byte	0x04
	.zero		1


	//   ....[63]....
        /*04f4*/ 	.word	0x000032e0
        /*04f8*/ 	.word	0x00000000
        /*04fc*/ 	.word	0x000000c0
        /*0500*/ 	.short	0x010a
        /*0502*/ 	.byte	0xff
	.zero		1


	//   ....[64]....
        /*0504*/ 	.word	0x000033e0
        /*0508*/ 	.word	0x00000000
        /*050c*/ 	.word	0x00000000
        /*0510*/ 	.short	0x0101
        /*0512*/ 	.byte	0xff
	.zero		1


	//   ....[65]....
        /*0514*/ 	.word	0x00003470
        /*0518*/ 	.word	0x000000ff
        /*051c*/ 	.word	0x000000d0
        /*0520*/ 	.short	0x0106
        /*0522*/ 	.byte	0x04
	.zero		1


	//   ....[66]....
        /*0524*/ 	.word	0x00003490
        /*0528*/ 	.word	0x000000ff
        /*052c*/ 	.word	0x000000d0
        /*0530*/ 	.short	0x010a
        /*0532*/ 	.byte	0x04
	.zero		1


	//   ....[67]....
        /*0534*/ 	.word	0x00003520
        /*0538*/ 	.word	0x000000ff
        /*053c*/ 	.word	0x000000d0
        /*0540*/ 	.short	0x0106
        /*0542*/ 	.byte	0x07
	.zero		1


	//   ....[68]....
        /*0544*/ 	.word	0x00003560
        /*0548*/ 	.word	0x00000000
        /*054c*/ 	.word	0x000000d0
        /*0550*/ 	.short	0x010a
        /*0552*/ 	.byte	0xff
	.zero		1


	//   ....[69]....
        /*0554*/ 	.word	0x000037a0
        /*0558*/ 	.word	0x000000ff
        /*055c*/ 	.word	0x00000008
        /*0560*/ 	.short	0x010a
        /*0562*/ 	.byte	0x05
	.zero		1


	//   ....[70]....
        /*0564*/ 	.word	0x000037c0
        /*0568*/ 	.word	0x000000ff
        /*056c*/ 	.word	0x00000008
        /*0570*/ 	.short	0x010a
        /*0572*/ 	.byte	0x05
	.zero		1


	//   ....[71]....
        /*0574*/ 	.word	0x00003950
        /*0578*/ 	.word	0x000000ff
        /*057c*/ 	.word	0x00000008
        /*0580*/ 	.short	0x010a
        /*0582*/ 	.byte	0x05
	.zero		1


	//   ....[72]....
        /*0584*/ 	.word	0x00003970
        /*0588*/ 	.word	0x000000ff
        /*058c*/ 	.word	0x00000008
        /*0590*/ 	.short	0x010a
        /*0592*/ 	.byte	0x05
	.zero		1


	//   ....[73]....
        /*0594*/ 	.word	0x00003a30
        /*0598*/ 	.word	0x000000ff
        /*059c*/ 	.word	0x00000000
        /*05a0*/ 	.short	0x0101
        /*05a2*/ 	.byte	0x04
	.zero		1


	//   ....[74]....
        /*05a4*/ 	.word	0x00003df0
        /*05a8*/ 	.word	0x00000000
        /*05ac*/ 	.word	0x000000c0
        /*05b0*/ 	.short	0x010a
        /*05b2*/ 	.byte	0xff
	.zero		1


	//   ....[75]....
        /*05b4*/ 	.word	0x00003eb0
        /*05b8*/ 	.word	0x00000000
        /*05bc*/ 	.word	0x00000000
        /*05c0*/ 	.short	0x0101
        /*05c2*/ 	.byte	0xff
	.zero		1


	//   ....[76]....
        /*05c4*/ 	.word	0x00003f70
        /*05c8*/ 	.word	0x000000ff
        /*05cc*/ 	.word	0x00000000
        /*05d0*/ 	.short	0x010a
        /*05d2*/ 	.byte	0x04
	.zero		1


	//   ....[77]....
        /*05d4*/ 	.word	0x00003f80
        /*05d8*/ 	.word	0x000000ff
        /*05dc*/ 	.word	0x00000100
        /*05e0*/ 	.short	0x010a
        /*05e2*/ 	.byte	0x2e
	.zero		1


	//   ....[78]....
        /*05e4*/ 	.word	0x00004030
        /*05e8*/ 	.word	0x000000ff
        /*05ec*/ 	.word	0x00000000
        /*05f0*/ 	.short	0x010a
        /*05f2*/ 	.byte	0x07
	.zero		1


	//   ....[79]....
        /*05f4*/ 	.word	0x00004160
        /*05f8*/ 	.word	0x000000ff
        /*05fc*/ 	.word	0x00000000
        /*0600*/ 	.short	0x010a
        /*0602*/ 	.byte	0x04
	.zero		1


	//   ....[80]....
        /*0604*/ 	.word	0x000045a0
        /*0608*/ 	.word	0x000000ff
        /*060c*/ 	.word	0x00000000
        /*0610*/ 	.short	0x010a
        /*0612*/ 	.byte	0x04
	.zero		1


	//   ....[81]....
        /*0614*/ 	.word	0x00004630
        /*0618*/ 	.word	0x000000ff
        /*061c*/ 	.word	0x00000000
        /*0620*/ 	.short	0x010a
        /*0622*/ 	.byte	0x05
	.zero		1


	//   ....[82]....
        /*0624*/ 	.word	0x000046c0
        /*0628*/ 	.word	0x000000ff
        /*062c*/ 	.word	0x00000000
        /*0630*/ 	.short	0x010a
        /*0632*/ 	.byte	0x05
	.zero		1


	//   ....[83]....
        /*0634*/ 	.word	0x00004760
        /*0638*/ 	.word	0x00000000
        /*063c*/ 	.word	0x00000000
        /*0640*/ 	.short	0x010a
        /*0642*/ 	.byte	0xff
	.zero		1


	//   ....[84]....
        /*0644*/ 	.word	0x000047a0
        /*0648*/ 	.word	0x00000000
        /*064c*/ 	.word	0x00000000
        /*0650*/ 	.short	0x010a
        /*0652*/ 	.byte	0xff
	.zero		1


	//   ....[85]....
        /*0654*/ 	.word	0x00004810
        /*0658*/ 	.word	0x000000ff
        /*065c*/ 	.word	0x00000000
        /*0660*/ 	.short	0x0101
        /*0662*/ 	.byte	0x04
	.zero		1


	//   ....[86]....
        /*0664*/ 	.word	0x00004850
        /*0668*/ 	.word	0x000000ff
        /*066c*/ 	.word	0x00000140
        /*0670*/ 	.short	0x010a
        /*0672*/ 	.byte	0x29
	.zero		1


	//   ....[87]....
        /*0674*/ 	.word	0x000048a0
        /*0678*/ 	.word	0x000000ff
        /*067c*/ 	.word	0x00000000
        /*0680*/ 	.short	0x0101
        /*0682*/ 	.byte	0x04
	.zero		1


	//   ....[88]....
        /*0684*/ 	.word	0x00004d00
        /*0688*/ 	.word	0x0000000c
        /*068c*/ 	.word	0x000000c0
        /*0690*/ 	.short	0x010a
        /*0692*/ 	.byte	0xff
	.zero		1


	//   ....[89]....
        /*0694*/ 	.word	0x00004e70
        /*0698*/ 	.word	0x00000000
        /*069c*/ 	.word	0x00000000
        /*06a0*/ 	.short	0x0101
        /*06a2*/ 	.byte	0xff
	.zero		1


	//   ....[90]....
        /*06a4*/ 	.word	0x000052f0
        /*06a8*/ 	.word	0x000000ff
        /*06ac*/ 	.word	0x000000b8
        /*06b0*/ 	.short	0x010a
        /*06b2*/ 	.byte	0x1d
	.zero		1


	//   ....[91]....
        /*06b4*/ 	.word	0x000054b0
        /*06b8*/ 	.word	0x000000ff
        /*06bc*/ 	.word	0x00000098
        /*06c0*/ 	.short	0x010a
        /*06c2*/ 	.byte	0x04
	.zero		1


	//   ....[92]....
        /*06c4*/ 	.word	0x000056f0
        /*06c8*/ 	.word	0x000000ff
        /*06cc*/ 	.word	0x00000080
        /*06d0*/ 	.short	0x010b
        /*06d2*/ 	.byte	0x04
	.zero		1


	//   ....[93]....
        /*06d4*/ 	.word	0x00005700
        /*06d8*/ 	.word	0x000000ff
        /*06dc*/ 	.word	0x00000000
        /*06e0*/ 	.short	0x0101
        /*06e2*/ 	.byte	0x10
	.zero		1


	//   ....[94]....
        /*06e4*/ 	.word	0x00005710
        /*06e8*/ 	.word	0x000000ff
        /*06ec*/ 	.word	0x00000098
        /*06f0*/ 	.short	0x010a
        /*06f2*/ 	.byte	0x05
	.zero		1


	//   ....[95]....
        /*06f4*/ 	.word	0x00005970
        /*06f8*/ 	.word	0x000000ff
        /*06fc*/ 	.word	0x00000080
        /*0700*/ 	.short	0x010b
        /*0702*/ 	.byte	0x05
	.zero		1


	//   ....[96]....
        /*0704*/ 	.word	0x00005980
        /*0708*/ 	.word	0x000000ff
        /*070c*/ 	.word	0x00000000
        /*0710*/ 	.short	0x0101
        /*0712*/ 	.byte	0x04
	.zero		1


	//   ....[97]....
        /*0714*/ 	.word	0x00005a30
        /*0718*/ 	.word	0x000000ff
        /*071c*/ 	.word	0x00000000
        /*0720*/ 	.short	0x010a
        /*0722*/ 	.byte	0x04
	.zero		1


	//   ....[98]....
        /*0724*/ 	.word	0x00005ac0
        /*0728*/ 	.word	0x000000ff
        /*072c*/ 	.word	0x00000000
        /*0730*/ 	.short	0x010a
        /*0732*/ 	.byte	0x05
	.zero		1


	//   ....[99]....
        /*0734*/ 	.word	0x00005b60
        /*0738*/ 	.word	0x00000000
        /*073c*/ 	.word	0x00000000
        /*0740*/ 	.short	0x010a
        /*0742*/ 	.byte	0xff
	.zero		1


	//   ....[100]....
        /*0744*/ 	.word	0x00005ea0
        /*0748*/ 	.word	0x00000000
        /*074c*/ 	.word	0x000000c0
        /*0750*/ 	.short	0x010a
        /*0752*/ 	.byte	0xff
	.zero		1


	//   ....[101]....
        /*0754*/ 	.word	0x00005f70
        /*0758*/ 	.word	0x00000000
        /*075c*/ 	.word	0x00000000
        /*0760*/ 	.short	0x0101
        /*0762*/ 	.byte	0xff
	.zero		1


	//   ....[102]....
        /*0764*/ 	.word	0x00006bd0
        /*0768*/ 	.word	0x00000000
        /*076c*/ 	.word	0x00000080
        /*0770*/ 	.short	0x010a
        /*0772*/ 	.byte	0xff
	.zero		1


	//   ....[103]....
        /*0774*/ 	.word	0x00006c00
        /*0778*/ 	.word	0x00000035
        /*077c*/ 	.word	0x000000e0
        /*0780*/ 	.short	0x010a
        /*0782*/ 	.byte	0xff
	.zero		1


	//   ....[104]....
        /*0784*/ 	.word	0x00006d10
        /*0788*/ 	.word	0x00000000
        /*078c*/ 	.word	0x00000080
        /*0790*/ 	.short	0x010a
        /*0792*/ 	.byte	0xff
	.zero		1


	//   ....[105]....
        /*0794*/ 	.word	0x00006e20
        /*0798*/ 	.word	0x00000035
        /*079c*/ 	.word	0x000000e0
        /*07a0*/ 	.short	0x010a
        /*07a2*/ 	.byte	0xff
	.zero		1


	//   ....[106]....
        /*07a4*/ 	.word	0x00007640
        /*07a8*/ 	.word	0x00000000
        /*07ac*/ 	.word	0x00000000
        /*07b0*/ 	.short	0x0101
        /*07b2*/ 	.byte	0xff
	.zero		1


	//   ....[107]....
        /*07b4*/ 	.word	0x00007650
        /*07b8*/ 	.word	0x00000002
        /*07bc*/ 	.word	0x00000080
        /*07c0*/ 	.short	0x010a
        /*07c2*/ 	.byte	0xff
	.zero		1


	//   ....[108]....
        /*07c4*/ 	.word	0x00007710
        /*07c8*/ 	.word	0x00000002
        /*07cc*/ 	.word	0x00000080
        /*07d0*/ 	.short	0x010a
        /*07d2*/ 	.byte	0xff
	.zero		1


	//   ....[109]....
        /*07d4*/ 	.word	0x00007a70
        /*07d8*/ 	.word	0x00000035
        /*07dc*/ 	.word	0x00000000
        /*07e0*/ 	.short	0x0101
        /*07e2*/ 	.byte	0xff
	.zero		1


	//   ....[110]....
        /*07e4*/ 	.word	0x00008040
        /*07e8*/ 	.word	0x00000000
        /*07ec*/ 	.word	0x00000000
        /*07f0*/ 	.short	0x0101
        /*07f2*/ 	.byte	0xff
	.zero		1


	//   ....[111]....
        /*07f4*/ 	.word	0x000082f0
        /*07f8*/ 	.word	0x000000ff
        /*07fc*/ 	.word	0x00000000
        /*0800*/ 	.short	0x0101
        /*0802*/ 	.byte	0x04
	.zero		1


	//   ....[112]....
        /*0804*/ 	.word	0x00008310
        /*0808*/ 	.word	0x00000000
        /*080c*/ 	.word	0x00000130
        /*0810*/ 	.short	0x010a
        /*0812*/ 	.byte	0xff
	.zero		1


	//   ....[113]....
        /*0814*/ 	.word	0x00008370
        /*0818*/ 	.word	0x00000000
        /*081c*/ 	.word	0x00000040
        /*0820*/ 	.short	0x010a
        /*0822*/ 	.byte	0xff
	.zero		1


	//   ....[114]....
        /*0824*/ 	.word	0x000083d0
        /*0828*/ 	.word	0x00000000
        /*082c*/ 	.word	0x00000040
        /*0830*/ 	.short	0x010a
        /*0832*/ 	.byte	0xff
	.zero		1


	//   ....[115]....
        /*0834*/ 	.word	0x00008420
        /*0838*/ 	.word	0x00000003
        /*083c*/ 	.word	0x000000c0
        /*0840*/ 	.short	0x010a
        /*0842*/ 	.byte	0xff
	.zero		1


	//   ....[116]....
        /*0844*/ 	.word	0x00008480
        /*0848*/ 	.word	0x00000000
        /*084c*/ 	.word	0x00000000
        /*0850*/ 	.short	0x010a
        /*0852*/ 	.byte	0xff
	.zero		1


	//   ....[117]....
        /*0854*/ 	.word	0x000084e0
        /*0858*/ 	.word	0x00000000
        /*085c*/ 	.word	0x00000000
        /*0860*/ 	.short	0x010a
        /*0862*/ 	.byte	0xff
	.zero		1


	//   ....[118]....
        /*0864*/ 	.word	0x00008540
        /*0868*/ 	.word	0x00000000
        /*086c*/ 	.word	0x00000000
        /*0870*/ 	.short	0x010a
        /*0872*/ 	.byte	0xff
	.zero		1


	//   ....[119]....
        /*0874*/ 	.word	0x000085a0
        /*0878*/ 	.word	0x00000000
        /*087c*/ 	.word	0x00000000
        /*0880*/ 	.short	0x010a
        /*0882*/ 	.byte	0xff
	.zero		1


	//   ....[120]....
        /*0884*/ 	.word	0x00008600
        /*0888*/ 	.word	0x00000000
        /*088c*/ 	.word	0x00000000
        /*0890*/ 	.short	0x010a
        /*0892*/ 	.byte	0xff
	.zero		1


	//   ....[121]....
        /*0894*/ 	.word	0x00008660
        /*0898*/ 	.word	0x00000000
        /*089c*/ 	.word	0x00000000
        /*08a0*/ 	.short	0x010a
        /*08a2*/ 	.byte	0xff
	.zero		1


	//   ....[122]....
        /*08a4*/ 	.word	0x000086c0
        /*08a8*/ 	.word	0x00000000
        /*08ac*/ 	.word	0x00000000
        /*08b0*/ 	.short	0x010a
        /*08b2*/ 	.byte	0xff
	.zero		1


	//   ....[123]....
        /*08b4*/ 	.word	0x00008710
        /*08b8*/ 	.word	0x00000000
        /*08bc*/ 	.word	0x00000120
        /*08c0*/ 	.short	0x010a
        /*08c2*/ 	.byte	0xff
	.zero		1


	//   ....[124]....
        /*08c4*/ 	.word	0x00008770
        /*08c8*/ 	.word	0x00000000
        /*08cc*/ 	.word	0x000000d0
        /*08d0*/ 	.short	0x010a
        /*08d2*/ 	.byte	0xff
	.zero		1


	//   ....[125]....
        /*08d4*/ 	.word	0x000087c0
        /*08d8*/ 	.word	0x00000000
        /*08dc*/ 	.word	0x000000c0
        /*08e0*/ 	.short	0x010a
        /*08e2*/ 	.byte	0xff
	.zero		1


	//   ....[126]....
        /*08e4*/ 	.word	0x00008820
        /*08e8*/ 	.word	0x00000000
        /*08ec*/ 	.word	0x000000d0
        /*08f0*/ 	.short	0x010a
        /*08f2*/ 	.byte	0xff
	.zero		1


	//   ....[127]....
        /*08f4*/ 	.word	0x00008880
        /*08f8*/ 	.word	0x00000005
        /*08fc*/ 	.word	0x00000008
        /*0900*/ 	.short	0x010a
        /*0902*/ 	.byte	0xff
	.zero		1


	//   ....[128]....
        /*0904*/ 	.word	0x00008960
        /*0908*/ 	.word	0x00000003
        /*090c*/ 	.word	0x00000008
        /*0910*/ 	.short	0x010a
        /*0912*/ 	.byte	0xff
	.zero		1


	//   ....[129]....
        /*0914*/ 	.word	0x000089b0
        /*0918*/ 	.word	0x00000000
        /*091c*/ 	.word	0x000000c0
        /*0920*/ 	.short	0x010a
        /*0922*/ 	.byte	0xff
	.zero		1


	//   ....[130]....
        /*0924*/ 	.word	0x00008a10
        /*0928*/ 	.word	0x00000000
        /*092c*/ 	.word	0x00000100
        /*0930*/ 	.short	0x010a
        /*0932*/ 	.byte	0xff
	.zero		1


	//   ....[131]....
        /*0934*/ 	.word	0x00008a70
        /*0938*/ 	.word	0x00000000
        /*093c*/ 	.word	0x00000000
        /*0940*/ 	.short	0x010a
        /*0942*/ 	.byte	0xff
	.zero		1


	//   ....[132]....
        /*0944*/ 	.word	0x00008ad0
        /*0948*/ 	.word	0x00000000
        /*094c*/ 	.word	0x00000000
        /*0950*/ 	.short	0x010a
        /*0952*/ 	.byte	0xff
	.zero		1


	//   ....[133]....
        /*0954*/ 	.word	0x00008b30
        /*0958*/ 	.word	0x00000000
        /*095c*/ 	.word	0x00000000
        /*0960*/ 	.short	0x010a
        /*0962*/ 	.byte	0xff
	.zero		1


	//   ....[134]....
        /*0964*/ 	.word	0x00008b90
        /*0968*/ 	.word	0x00000000
        /*096c*/ 	.word	0x00000000
        /*0970*/ 	.short	0x010a
        /*0972*/ 	.byte	0xff
	.zero		1


	//   ....[135]....
        /*0974*/ 	.word	0x00008bf0
        /*0978*/ 	.word	0x00000000
        /*097c*/ 	.word	0x00000140
        /*0980*/ 	.short	0x010a
        /*0982*/ 	.byte	0xff
	.zero		1


	//   ....[136]....
        /*0984*/ 	.word	0x00008c40
        /*0988*/ 	.word	0x0000000c
        /*098c*/ 	.word	0x000000c0
        /*0990*/ 	.short	0x010a
        /*0992*/ 	.byte	0xff
	.zero		1


	//   ....[137]....
        /*0994*/ 	.word	0x00008ca0
        /*0998*/ 	.word	0x00000000
        /*099c*/ 	.word	0x000000b8
        /*09a0*/ 	.short	0x010a
        /*09a2*/ 	.byte	0xff
	.zero		1


	//   ....[138]....
        /*09a4*/ 	.word	0x00008d00
        /*09a8*/ 	.word	0x00000000
        /*09ac*/ 	.word	0x00000098
        /*09b0*/ 	.short	0x010a
        /*09b2*/ 	.byte	0xff
	.zero		1


	//   ....[139]....
        /*09b4*/ 	.word	0x00008d60
        /*09b8*/ 	.word	0x00000000
        /*09bc*/ 	.word	0x00000098
        /*09c0*/ 	.short	0x010a
        /*09c2*/ 	.byte	0xff
	.zero		1


	//   ....[140]....
        /*09c4*/ 	.word	0x00008dc0
        /*09c8*/ 	.word	0x00000000
        /*09cc*/ 	.word	0x00000000
        /*09d0*/ 	.short	0x010a
        /*09d2*/ 	.byte	0xff
	.zero		1


	//   ....[141]....
        /*09d4*/ 	.word	0x00008e20
        /*09d8*/ 	.word	0x00000000
        /*09dc*/ 	.word	0x00000000
        /*09e0*/ 	.short	0x010a
        /*09e2*/ 	.byte	0xff
	.zero		1


	//   ....[142]....
        /*09e4*/ 	.word	0x00008e70
        /*09e8*/ 	.word	0x00000000
        /*09ec*/ 	.word	0x000000c0
        /*09f0*/ 	.short	0x010a
        /*09f2*/ 	.byte	0xff
	.zero		1


	//   ....[143]....
        /*09f4*/ 	.word	0x00008ec0
        /*09f8*/ 	.word	0x00000000
        /*09fc*/ 	.word	0x00000080
        /*0a00*/ 	.short	0x010a
        /*0a02*/ 	.byte	0xff
	.zero		1


	//   ....[144]....
        /*0a04*/ 	.word	0x00008f10
        /*0a08*/ 	.word	0x00000035
        /*0a0c*/ 	.word	0x000000e0
        /*0a10*/ 	.short	0x010a
        /*0a12*/ 	.byte	0xff
	.zero		1


	//   ....[145]....
        /*0a14*/ 	.word	0x00008f60
        /*0a18*/ 	.word	0x00000002
        /*0a1c*/ 	.word	0x00000080
        /*0a20*/ 	.short	0x010a
        /*0a22*/ 	.byte	0xff
	.zero		1


	//----- nvinfo : EIATTR_NUM_MBARRIERS
	.align		4
.L_47:
        /*0a24*/ 	.byte	0x03, 0x38
        /*0a26*/ 	.short	0x0029


	//----- nvinfo : EIATTR_EXIT_INSTR_OFFSETS
	.align		4
        /*0a28*/ 	.byte	0x04, 0x1c
        /*0a2a*/ 	.short	(.L_49 - .L_48)


	//   ....[0]....
.L_48:
        /*0a2c*/ 	.word	0x00003040


	//   ....[1]....
        /*0a30*/ 	.word	0x00003530


	//   ....[2]....
        /*0a34*/ 	.word	0x00003590


	//   ....[3]....
        /*0a38*/ 	.word	0x00004ad0


	//   ....[4]....
        /*0a3c*/ 	.word	0x00005b90


	//   ....[5]....
        /*0a40*/ 	.word	0x00005bd0


	//   ....[6]....
        /*0a44*/ 	.word	0x000081e0


	//   ....[7]....
        /*0a48*/ 	.word	0x00008260


	//   ....[8]....
        /*0a4c*/ 	.word	0x00008290


	//   ....[9]....
        /*0a50*/ 	.word	0x00008300


	//----- nvinfo : EIATTR_MAX_THREADS
	.align		4
.L_49:
        /*0a54*/ 	.byte	0x04, 0x05
        /*0a56*/ 	.short	(.L_51 - .L_50)
.L_50:
        /*0a58*/ 	.word	0x00000100
        /*0a5c*/ 	.word	0x00000001
        /*0a60*/ 	.word	0x00000001


	//----- nvinfo : EIATTR_CRS_STACK_SIZE
	.align		4
.L_51:
        /*0a64*/ 	.byte	0x04, 0x1e
        /*0a66*/ 	.short	(.L_53 - .L_52)
.L_52:
        /*0a68*/ 	.word	0x00000000


	//----- nvinfo : EIATTR_CBANK_PARAM_SIZE
	.align		4
.L_53:
        /*0a6c*/ 	.byte	0x03, 0x19
        /*0a6e*/ 	.short	0x0800


	//----- nvinfo : EIATTR_PARAM_CBANK
	.align		4
        /*0a70*/ 	.byte	0x04, 0x0a
        /*0a72*/ 	.short	(.L_55 - .L_54)
	.align		4
.L_54:
        /*0a74*/ 	.word	index@(.nv.constant0._ZN7cutlass13device_kernelINS_4gemm6kernel13GemmUniversalIN4cute5tupleIJiiiiEEENS1_10collective13CollectiveMmaINS1_35MainloopSm100TmaUmmaWarpSpecializedILi8ELi2ELi4ENS5_IJNS4_1CILi2EEESB_NSA_ILi1EEEEEEEENS5_IJNSA_ILi128EEENSA_ILi64EEESF_EEENS_10bfloat16_tENS5_IJlSC_lEEESI_SJ_NS4_8TiledMMAINS4_8MMA_AtomIJNS4_26SM100_MMA_F16BF16_2x1SM_SSISI_SI_fLi128ELi64ELNS4_4UMMA5MajorE0ELSO_0ELNSN_7ScaleInE0ELSP_0EEEEEENS4_6LayoutINS5_IJSC_SC_SC_EEENS5_IJNSA_ILi0EEESU_SU_EEEEENS5_IJNS4_10UnderscoreESX_SX_EEEEENS4_28SM100_TMA_2SM_LOAD_MULTICASTENS4_14ComposedLayoutINS4_7SwizzleILi3ELi4ELi3EEENS4_18smem_ptr_flag_bitsILi16EEENSS_INS5_IJNSA_ILi8EEESG_EEENS5_IJSG_SC_EEEEEEEvNS4_8identityENS4_18SM100_TMA_2SM_LOADES1A_vS1B_EENS_8epilogue10collective18CollectiveEpilogueINS1E_23Sm100TmaWarpSpecializedILi3ELi2ELi16ELb1ELb0EEEJNS5_IJSG_SG_SF_EEENS5_IJNSS_ISG_SC_EENSS_INS5_IJNSA_ILi16EEESB_EEENS5_IJSC_NSA_ILi32EEEEEEEEEEESI_SJ_SI_SJ_NS1E_6fusion15FusionCallbacksIS1I_NS1R_17LinearCombinationISI_fSI_fLNS_15FloatRoundStyleE2EEES1J_S1Q_JEEENS4_5SM1004TMEM4LOAD26SM100_TMEM_LOAD_32dp32b16xENS4_13SM90_TMA_LOADENS11_INS12_ILi1ELi4ELi3EEES15_NSS_INS5_IJS16_S1L_EEENS5_IJS1L_SC_EEEEEEENS4_39AutoVectorizingCopyWithAssumedAlignmentILi128EEENS4_14SM90_TMA_STOREES26_S28_S28_EEEvvEEEEvNT_6ParamsE)
        /*0a78*/ 	.short	0x0380
        /*0a7a*/ 	.short	0x0800


	//----- nvinfo : EIATTR_SW_WAR
	.align		4
.L_55:
        /*0a7c*/ 	.byte	0x04, 0x36
        /*0a7e*/ 	.short	(.L_57 - .L_56)
.L_56:
        /*0a80*/ 	.word	0x00000008
.L_57:


//--------------------- .nv.callgraph             --------------------------
	.section	.nv.callgraph,"",@"SHT_CUDA_CALLGRAPH"
	.align	4
	.sectionentsize	8
	.align		4
        /*0000*/ 	.word	0x00000000
	.align		4
        /*0004*/ 	.word	0xffffffff
	.align		4
        /*0008*/ 	.word	index@(_ZN7cutlass13device_kernelINS_4gemm6kernel13GemmUniversalIN4cute5tupleIJiiiiEEENS1_10collective13CollectiveMmaINS1_35MainloopSm100TmaUmmaWarpSpecializedILi8ELi2ELi4ENS5_IJNS4_1CILi2EEESB_NSA_ILi1EEEEEEEENS5_IJNSA_ILi128EEENSA_ILi64EEESF_EEENS_10bfloat16_tENS5_IJlSC_lEEESI_SJ_NS4_8TiledMMAINS4_8MMA_AtomIJNS4_26SM100_MMA_F16BF16_2x1SM_SSISI_SI_fLi128ELi64ELNS4_4UMMA5MajorE0ELSO_0ELNSN_7ScaleInE0ELSP_0EEEEEENS4_6LayoutINS5_IJSC_SC_SC_EEENS5_IJNSA_ILi0EEESU_SU_EEEEENS5_IJNS4_10UnderscoreESX_SX_EEEEENS4_28SM100_TMA_2SM_LOAD_MULTICASTENS4_14ComposedLayoutINS4_7SwizzleILi3ELi4ELi3EEENS4_18smem_ptr_flag_bitsILi16EEENSS_INS5_IJNSA_ILi8EEESG_EEENS5_IJSG_SC_EEEEEEEvNS4_8identityENS4_18SM100_TMA_2SM_LOADES1A_vS1B_EENS_8epilogue10collective18CollectiveEpilogueINS1E_23Sm100TmaWarpSpecializedILi3ELi2ELi16ELb1ELb0EEEJNS5_IJSG_SG_SF_EEENS5_IJNSS_ISG_SC_EENSS_INS5_IJNSA_ILi16EEESB_EEENS5_IJSC_NSA_ILi32EEEEEEEEEEESI_SJ_SI_SJ_NS1E_6fusion15FusionCallbacksIS1I_NS1R_17LinearCombinationISI_fSI_fLNS_15FloatRoundStyleE2EEES1J_S1Q_JEEENS4_5SM1004TMEM4LOAD26SM100_TMEM_LOAD_32dp32b16xENS4_13SM90_TMA_LOADENS11_INS12_ILi1ELi4ELi3EEES15_NSS_INS5_IJS16_S1L_EEENS5_IJS1L_SC_EEEEEEENS4_39AutoVectorizingCopyWithAssumedAlignmentILi128EEENS4_14SM90_TMA_STOREES26_S28_S28_EEEvvEEEEvNT_6ParamsE)
	.align		4
        /*000c*/ 	.word	index@(__assertfail)
	.align		4
        /*0010*/ 	.word	0x00000000
	.align		4
        /*0014*/ 	.word	0xfffffffe
	.align		4
        /*0018*/ 	.word	0x00000000
	.align		4
        /*001c*/ 	.word	0xfffffffd
	.align		4
        /*0020*/ 	.word	0x00000000
	.align		4
        /*0024*/ 	.word	0xfffffffc


//--------------------- .nv.constant4             --------------------------
	.section	.nv.constant4,"a",@progbits
	.align	8
	.align		8
.nv.constant4:
        /*0000*/ 	.dword	__assertfail
	.align		8
        /*0008*/ 	.dword	__unnamed_1
	.align		8
        /*0010*/ 	.dword	__unnamed_2
	.align		8
        /*0018*/ 	.dword	_ZN39_INTERNAL_4ad46914_4_k_cu_a8be42e1_82754cuda3std3__45__cpo5beginE
	.align		8
        /*0020*/ 	.dword	_ZN39_INTERNAL_4ad46914_4_k_cu_a8be42e1_82754cuda3std3__45__cpo3endE
	.align		8
        /*0028*/ 	.dword	_ZN39_INTERNAL_4ad46914_4_k_cu_a8be42e1_82754cuda3std3__45__cpo6cbeginE
	.align		8
        /*0030*/ 	.dword	_ZN39_INTERNAL_4ad46914_4_k_cu_a8be42e1_82754cuda3std3__45__cpo4cendE
	.align		8
        /*0038*/ 	.dword	_ZN39_INTERNAL_4ad46914_4_k_cu_a8be42e1_82754cuda3std3__441_GLOBAL__N__4ad46914_4_k_cu_a8be42e1_82756ignoreE
	.align		8
        /*0040*/ 	.dword	_ZN39_INTERNAL_4ad46914_4_k_cu_a8be42e1_82754cuda3std3__419piecewise_constructE
	.align		8
        /*0048*/ 	.dword	_ZN39_INTERNAL_4ad46914_4_k_cu_a8be42e1_82754cuda3std3__48in_placeE
	.align		8
        /*0050*/ 	.dword	_ZN39_INTERNAL_4ad46914_4_k_cu_a8be42e1_82754cuda3std6ranges3__45__cpo4swapE
	.align		8
        /*0058*/ 	.dword	_ZN39_INTERNAL_4ad46914_4_k_cu_a8be42e1_82754cuda3std6ranges3__45__cpo9iter_moveE
	.align		8
        /*0060*/ 	.dword	_ZN39_INTERNAL_4ad46914_4_k_cu_a8be42e1_82754cute7productE
	.align		8
        /*0068*/ 	.dword	_ZN39_INTERNAL_4ad46914_4_k_cu_a8be42e1_82754cute1_E
	.align		8
        /*0070*/ 	.dword	$str$25
	.align		8
        /*0078*/ 	.dword	$str$26
	.align		8
        /*0080*/ 	.dword	$str$27
	.align		8
        /*0088*/ 	.dword	$str$28


//--------------------- .text._ZN7cutlass13device_kernelINS_4gemm6kernel13GemmUniversalIN4cute5tupleIJiiiiEEENS1_10collective13CollectiveMmaINS1_35MainloopSm100TmaUmmaWarpSpecializedILi8ELi2ELi4ENS5_IJNS4_1CILi2EEESB_NSA_ILi1EEEEEEEENS5_IJNSA_ILi128EEENSA_ILi64EEESF_EEENS_10bfloat16_tENS5_IJlSC_lEEESI_SJ_NS4_8TiledMMAINS4_8MMA_AtomIJNS4_26SM100_MMA_F16BF16_2x1SM_SSISI_SI_fLi128ELi64ELNS4_4UMMA5MajorE0ELSO_0ELNSN_7ScaleInE0ELSP_0EEEEEENS4_6LayoutINS5_IJSC_SC_SC_EEENS5_IJNSA_ILi0EEESU_SU_EEEEENS5_IJNS4_10UnderscoreESX_SX_EEEEENS4_28SM100_TMA_2SM_LOAD_MULTICASTENS4_14ComposedLayoutINS4_7SwizzleILi3ELi4ELi3EEENS4_18smem_ptr_flag_bitsILi16EEENSS_INS5_IJNSA_ILi8EEESG_EEENS5_IJSG_SC_EEEEEEEvNS4_8identityENS4_18SM100_TMA_2SM_LOADES1A_vS1B_EENS_8epilogue10collective18CollectiveEpilogueINS1E_23Sm100TmaWarpSpecializedILi3ELi2ELi16ELb1ELb0EEEJNS5_IJSG_SG_SF_EEENS5_IJNSS_ISG_SC_EENSS_INS5_IJNSA_ILi16EEESB_EEENS5_IJSC_NSA_ILi32EEEEEEEEEEESI_SJ_SI_SJ_NS1E_6fusion15FusionCallbacksIS1I_NS1R_17LinearCombinationISI_fSI_fLNS_15FloatRoundStyleE2EEES1J_S1Q_JEEENS4_5SM1004TMEM4LOAD26SM100_TMEM_LOAD_32dp32b16xENS4_13SM90_TMA_LOADENS11_INS12_ILi1ELi4ELi3EEES15_NSS_INS5_IJS16_S1L_EEENS5_IJS1L_SC_EEEEEEENS4_39AutoVectorizingCopyWithAssumedAlignmentILi128EEENS4_14SM90_TMA_STOREES26_S28_S28_EEEvvEEEEvNT_6ParamsE --------------------------
	.section	.text._ZN7cutlass13device_kernelINS_4gemm6kernel13GemmUniversalIN4cute5tupleIJiiiiEEENS1_10collective13CollectiveMmaINS1_35MainloopSm100TmaUmmaWarpSpecializedILi8ELi2ELi4ENS5_IJNS4_1CILi2EEESB_NSA_ILi1EEEEEEEENS5_IJNSA_ILi128EEENSA_ILi64EEESF_EEENS_10bfloat16_tENS5_IJlSC_lEEESI_SJ_NS4_8TiledMMAINS4_8MMA_AtomIJNS4_26SM100_MMA_F16BF16_2x1SM_SSISI_SI_fLi128ELi64ELNS4_4UMMA5MajorE0ELSO_0ELNSN_7ScaleInE0ELSP_0EEEEEENS4_6LayoutINS5_IJSC_SC_SC_EEENS5_IJNSA_ILi0EEESU_SU_EEEEENS5_IJNS4_10UnderscoreESX_SX_EEEEENS4_28SM100_TMA_2SM_LOAD_MULTICASTENS4_14ComposedLayoutINS4_7SwizzleILi3ELi4ELi3EEENS4_18smem_ptr_flag_bitsILi16EEENSS_INS5_IJNSA_ILi8EEESG_EEENS5_IJSG_SC_EEEEEEEvNS4_8identityENS4_18SM100_TMA_2SM_LOADES1A_vS1B_EENS_8epilogue10collective18CollectiveEpilogueINS1E_23Sm100TmaWarpSpecializedILi3ELi2ELi16ELb1ELb0EEEJNS5_IJSG_SG_SF_EEENS5_IJNSS_ISG_SC_EENSS_INS5_IJNSA_ILi16EEESB_EEENS5_IJSC_NSA_ILi32EEEEEEEEEEESI_SJ_SI_SJ_NS1E_6fusion15FusionCallbacksIS1I_NS1R_17LinearCombinationISI_fSI_fLNS_15FloatRoundStyleE2EEES1J_S1Q_JEEENS4_5SM1004TMEM4LOAD26SM100_TMEM_LOAD_32dp32b16xENS4_13SM90_TMA_LOADENS11_INS12_ILi1ELi4ELi3EEES15_NSS_INS5_IJS16_S1L_EEENS5_IJS1L_SC_EEEEEEENS4_39AutoVectorizingCopyWithAssumedAlignmentILi128EEENS4_14SM90_TMA_STOREES26_S28_S28_EEEvvEEEEvNT_6ParamsE,"ax",@progbits
	.align	128
.text._ZN7cutlass13device_kernelINS_4gemm6kernel13GemmUniversalIN4cute5tupleIJiiiiEEENS1_10collective13CollectiveMmaINS1_35MainloopSm100TmaUmmaWarpSpecializedILi8ELi2ELi4ENS5_IJNS4_1CILi2EEESB_NSA_ILi1EEEEEEEENS5_IJNSA_ILi128EEENSA_ILi64EEESF_EEENS_10bfloat16_tENS5_IJlSC_lEEESI_SJ_NS4_8TiledMMAINS4_8MMA_AtomIJNS4_26SM100_MMA_F16BF16_2x1SM_SSISI_SI_fLi128ELi64ELNS4_4UMMA5MajorE0ELSO_0ELNSN_7ScaleInE0ELSP_0EEEEEENS4_6LayoutINS5_IJSC_SC_SC_EEENS5_IJNSA_ILi0EEESU_SU_EEEEENS5_IJNS4_10UnderscoreESX_SX_EEEEENS4_28SM100_TMA_2SM_LOAD_MULTICASTENS4_14ComposedLayoutINS4_7SwizzleILi3ELi4ELi3EEENS4_18smem_ptr_flag_bitsILi16EEENSS_INS5_IJNSA_ILi8EEESG_EEENS5_IJSG_SC_EEEEEEEvNS4_8identityENS4_18SM100_TMA_2SM_LOADES1A_vS1B_EENS_8epilogue10collective18CollectiveEpilogueINS1E_23Sm100TmaWarpSpecializedILi3ELi2ELi16ELb1ELb0EEEJNS5_IJSG_SG_SF_EEENS5_IJNSS_ISG_SC_EENSS_INS5_IJNSA_ILi16EEESB_EEENS5_IJSC_NSA_ILi32EEEEEEEEEEESI_SJ_SI_SJ_NS1E_6fusion15FusionCallbacksIS1I_NS1R_17LinearCombinationISI_fSI_fLNS_15FloatRoundStyleE2EEES1J_S1Q_JEEENS4_5SM1004TMEM4LOAD26SM100_TMEM_LOAD_32dp32b16xENS4_13SM90_TMA_LOADENS11_INS12_ILi1ELi4ELi3EEES15_NSS_INS5_IJS16_S1L_EEENS5_IJS1L_SC_EEEEEEENS4_39AutoVectorizingCopyWithAssumedAlignmentILi128EEENS4_14SM90_TMA_STOREES26_S28_S28_EEEvvEEEEvNT_6ParamsE:
        .type           _ZN7cutlass13device_kernelINS_4gemm6kernel13GemmUniversalIN4cute5tupleIJiiiiEEENS1_10collective13CollectiveMmaINS1_35MainloopSm100TmaUmmaWarpSpecializedILi8ELi2ELi4ENS5_IJNS4_1CILi2EEESB_NSA_ILi1EEEEEEEENS5_IJNSA_ILi128EEENSA_ILi64EEESF_EEENS_10bfloat16_tENS5_IJlSC_lEEESI_SJ_NS4_8TiledMMAINS4_8MMA_AtomIJNS4_26SM100_MMA_F16BF16_2x1SM_SSISI_SI_fLi128ELi64ELNS4_4UMMA5MajorE0ELSO_0ELNSN_7ScaleInE0ELSP_0EEEEEENS4_6LayoutINS5_IJSC_SC_SC_EEENS5_IJNSA_ILi0EEESU_SU_EEEEENS5_IJNS4_10UnderscoreESX_SX_EEEEENS4_28SM100_TMA_2SM_LOAD_MULTICASTENS4_14ComposedLayoutINS4_7SwizzleILi3ELi4ELi3EEENS4_18smem_ptr_flag_bitsILi16EEENSS_INS5_IJNSA_ILi8EEESG_EEENS5_IJSG_SC_EEEEEEEvNS4_8identityENS4_18SM100_TMA_2SM_LOADES1A_vS1B_EENS_8epilogue10collective18CollectiveEpilogueINS1E_23Sm100TmaWarpSpecializedILi3ELi2ELi16ELb1ELb0EEEJNS5_IJSG_SG_SF_EEENS5_IJNSS_ISG_SC_EENSS_INS5_IJNSA_ILi16EEESB_EEENS5_IJSC_NSA_ILi32EEEEEEEEEEESI_SJ_SI_SJ_NS1E_6fusion15FusionCallbacksIS1I_NS1R_17LinearCombinationISI_fSI_fLNS_15FloatRoundStyleE2EEES1J_S1Q_JEEENS4_5SM1004TMEM4LOAD26SM100_TMEM_LOAD_32dp32b16xENS4_13SM90_TMA_LOADENS11_INS12_ILi1ELi4ELi3EEES15_NSS_INS5_IJS16_S1L_EEENS5_IJS1L_SC_EEEEEEENS4_39AutoVectorizingCopyWithAssumedAlignmentILi128EEENS4_14SM90_TMA_STOREES26_S28_S28_EEEvvEEEEvNT_6ParamsE,@function
        .size           _ZN7cutlass13device_kernelINS_4gemm6kernel13GemmUniversalIN4cute5tupleIJiiiiEEENS1_10collective13CollectiveMmaINS1_35MainloopSm100TmaUmmaWarpSpecializedILi8ELi2ELi4ENS5_IJNS4_1CILi2EEESB_NSA_ILi1EEEEEEEENS5_IJNSA_ILi128EEENSA_ILi64EEESF_EEENS_10bfloat16_tENS5_IJlSC_lEEESI_SJ_NS4_8TiledMMAINS4_8MMA_AtomIJNS4_26SM100_MMA_F16BF16_2x1SM_SSISI_SI_fLi128ELi64ELNS4_4UMMA5MajorE0ELSO_0ELNSN_7ScaleInE0ELSP_0EEEEEENS4_6LayoutINS5_IJSC_SC_SC_EEENS5_IJNSA_ILi0EEESU_SU_EEEEENS5_IJNS4_10UnderscoreESX_SX_EEEEENS4_28SM100_TMA_2SM_LOAD_MULTICASTENS4_14ComposedLayoutINS4_7SwizzleILi3ELi4ELi3EEENS4_18smem_ptr_flag_bitsILi16EEENSS_INS5_IJNSA_ILi8EEESG_EEENS5_IJSG_SC_EEEEEEEvNS4_8identityENS4_18SM100_TMA_2SM_LOADES1A_vS1B_EENS_8epilogue10collective18CollectiveEpilogueINS1E_23Sm100TmaWarpSpecializedILi3ELi2ELi16ELb1ELb0EEEJNS5_IJSG_SG_SF_EEENS5_IJNSS_ISG_SC_EENSS_INS5_IJNSA_ILi16EEESB_EEENS5_IJSC_NSA_ILi32EEEEEEEEEEESI_SJ_SI_SJ_NS1E_6fusion15FusionCallbacksIS1I_NS1R_17LinearCombinationISI_fSI_fLNS_15FloatRoundStyleE2EEES1J_S1Q_JEEENS4_5SM1004TMEM4LOAD26SM100_TMEM_LOAD_32dp32b16xENS4_13SM90_TMA_LOADENS11_INS12_ILi1ELi4ELi3EEES15_NSS_INS5_IJS16_S1L_EEENS5_IJS1L_SC_EEEEEEENS4_39AutoVectorizingCopyWithAssumedAlignmentILi128EEENS4_14SM90_TMA_STOREES26_S28_S28_EEEvvEEEEvNT_6ParamsE,(.L_x_191 - _ZN7cutlass13device_kernelINS_4gemm6kernel13GemmUniversalIN4cute5tupleIJiiiiEEENS1_10collective13CollectiveMmaINS1_35MainloopSm100TmaUmmaWarpSpecializedILi8ELi2ELi4ENS5_IJNS4_1CILi2EEESB_NSA_ILi1EEEEEEEENS5_IJNSA_ILi128EEENSA_ILi64EEESF_EEENS_10bfloat16_tENS5_IJlSC_lEEESI_SJ_NS4_8TiledMMAINS4_8MMA_AtomIJNS4_26SM100_MMA_F16BF16_2x1SM_SSISI_SI_fLi128ELi64ELNS4_4UMMA5MajorE0ELSO_0ELNSN_7ScaleInE0ELSP_0EEEEEENS4_6LayoutINS5_IJSC_SC_SC_EEENS5_IJNSA_ILi0EEESU_SU_EEEEENS5_IJNS4_10UnderscoreESX_SX_EEEEENS4_28SM100_TMA_2SM_LOAD_MULTICASTENS4_14ComposedLayoutINS4_7SwizzleILi3ELi4ELi3EEENS4_18smem_ptr_flag_bitsILi16EEENSS_INS5_IJNSA_ILi8EEESG_EEENS5_IJSG_SC_EEEEEEEvNS4_8identityENS4_18SM100_TMA_2SM_LOADES1A_vS1B_EENS_8epilogue10collective18CollectiveEpilogueINS1E_23Sm100TmaWarpSpecializedILi3ELi2ELi16ELb1ELb0EEEJNS5_IJSG_SG_SF_EEENS5_IJNSS_ISG_SC_EENSS_INS5_IJNSA_ILi16EEESB_EEENS5_IJSC_NSA_ILi32EEEEEEEEEEESI_SJ_SI_SJ_NS1E_6fusion15FusionCallbacksIS1I_NS1R_17LinearCombinationISI_fSI_fLNS_15FloatRoundStyleE2EEES1J_S1Q_JEEENS4_5SM1004TMEM4LOAD26SM100_TMEM_LOAD_32dp32b16xENS4_13SM90_TMA_LOADENS11_INS12_ILi1ELi4ELi3EEES15_NSS_INS5_IJS16_S1L_EEENS5_IJS1L_SC_EEEEEEENS4_39AutoVectorizingCopyWithAssumedAlignmentILi128EEENS4_14SM90_TMA_STOREES26_S28_S28_EEEvvEEEEvNT_6ParamsE)
        .other          _ZN7cutlass13device_kernelINS_4gemm6kernel13GemmUniversalIN4cute5tupleIJiiiiEEENS1_10collective13CollectiveMmaINS1_35MainloopSm100TmaUmmaWarpSpecializedILi8ELi2ELi4ENS5_IJNS4_1CILi2EEESB_NSA_ILi1EEEEEEEENS5_IJNSA_ILi128EEENSA_ILi64EEESF_EEENS_10bfloat16_tENS5_IJlSC_lEEESI_SJ_NS4_8TiledMMAINS4_8MMA_AtomIJNS4_26SM100_MMA_F16BF16_2x1SM_SSISI_SI_fLi128ELi64ELNS4_4UMMA5MajorE0ELSO_0ELNSN_7ScaleInE0ELSP_0EEEEEENS4_6LayoutINS5_IJSC_SC_SC_EEENS5_IJNSA_ILi0EEESU_SU_EEEEENS5_IJNS4_10UnderscoreESX_SX_EEEEENS4_28SM100_TMA_2SM_LOAD_MULTICASTENS4_14ComposedLayoutINS4_7SwizzleILi3ELi4ELi3EEENS4_18smem_ptr_flag_bitsILi16EEENSS_INS5_IJNSA_ILi8EEESG_EEENS5_IJSG_SC_EEEEEEEvNS4_8identityENS4_18SM100_TMA_2SM_LOADES1A_vS1B_EENS_8epilogue10collective18CollectiveEpilogueINS1E_23Sm100TmaWarpSpecializedILi3ELi2ELi16ELb1ELb0EEEJNS5_IJSG_SG_SF_EEENS5_IJNSS_ISG_SC_EENSS_INS5_IJNSA_ILi16EEESB_EEENS5_IJSC_NSA_ILi32EEEEEEEEEEESI_SJ_SI_SJ_NS1E_6fusion15FusionCallbacksIS1I_NS1R_17LinearCombinationISI_fSI_fLNS_15FloatRoundStyleE2EEES1J_S1Q_JEEENS4_5SM1004TMEM4LOAD26SM100_TMEM_LOAD_32dp32b16xENS4_13SM90_TMA_LOADENS11_INS12_ILi1ELi4ELi3EEES15_NSS_INS5_IJS16_S1L_EEENS5_IJS1L_SC_EEEEEEENS4_39AutoVectorizingCopyWithAssumedAlignmentILi128EEENS4_14SM90_TMA_STOREES26_S28_S28_EEEvvEEEEvNT_6ParamsE,@"STO_CUDA_ENTRY STV_DEFAULT"
_ZN7cutlass13device_kernelINS_4gemm6kernel13GemmUniversalIN4cute5tupleIJiiiiEEENS1_10collective13CollectiveMmaINS1_35MainloopSm100TmaUmmaWarpSpecializedILi8ELi2ELi4ENS5_IJNS4_1CILi2EEESB_NSA_ILi1EEEEEEEENS5_IJNSA_ILi128EEENSA_ILi64EEESF_EEENS_10bfloat16_tENS5_IJlSC_lEEESI_SJ_NS4_8TiledMMAINS4_8MMA_AtomIJNS4_26SM100_MMA_F16BF16_2x1SM_SSISI_SI_fLi128ELi64ELNS4_4UMMA5MajorE0ELSO_0ELNSN_7ScaleInE0ELSP_0EEEEEENS4_6LayoutINS5_IJSC_SC_SC_EEENS5_IJNSA_ILi0EEESU_SU_EEEEENS5_IJNS4_10UnderscoreESX_SX_EEEEENS4_28SM100_TMA_2SM_LOAD_MULTICASTENS4_14ComposedLayoutINS4_7SwizzleILi3ELi4ELi3EEENS4_18smem_ptr_flag_bitsILi16EEENSS_INS5_IJNSA_ILi8EEESG_EEENS5_IJSG_SC_EEEEEEEvNS4_8identityENS4_18SM100_TMA_2SM_LOADES1A_vS1B_EENS_8epilogue10collective18CollectiveEpilogueINS1E_23Sm100TmaWarpSpecializedILi3ELi2ELi16ELb1ELb0EEEJNS5_IJSG_SG_SF_EEENS5_IJNSS_ISG_SC_EENSS_INS5_IJNSA_ILi16EEESB_EEENS5_IJSC_NSA_ILi32EEEEEEEEEEESI_SJ_SI_SJ_NS1E_6fusion15FusionCallbacksIS1I_NS1R_17LinearCombinationISI_fSI_fLNS_15FloatRoundStyleE2EEES1J_S1Q_JEEENS4_5SM1004TMEM4LOAD26SM100_TMEM_LOAD_32dp32b16xENS4_13SM90_TMA_LOADENS11_INS12_ILi1ELi4ELi3EEES15_NSS_INS5_IJS16_S1L_EEENS5_IJS1L_SC_EEEEEEENS4_39AutoVectorizingCopyWithAssumedAlignmentILi128EEENS4_14SM90_TMA_STOREES26_S28_S28_EEEvvEEEEvNT_6ParamsE:
[----:B------:R-:W1:Y:S01]  /*0000*/  LDC R1, c[0x0][0x37c] ;  /* 0x0000df00ff017b82 */ /* 0x000e620000000800 */
[----:B------:R-:W2:Y:S01]  /*0010*/  S2R R58, SR_TID.X ;  /* 0x00000000003a7919 */ /* 0x000ea20000002100 */
[----:B------:R-:W3:Y:S06]  /*0020*/  LDCU.64 UR8, c[0x0][0x890] ;  /* 0x00011200ff0877ac */ /* 0x000eec0008000a00 */
[----:B------:R-:W4:Y:S01]  /*0030*/  S2UR UR55, SR_CgaCtaId ;  /* 0x00000000003779c3 */ /* 0x000f220000008800 */
[----:B------:R-:W-:Y:S02]  /*0040*/  PRMT R46, RZ, 0x7610, R46 ;  /* 0x00007610ff2e7816 */ /* 0x000fe4000000002e */
[----:B------:R-:W-:Y:S01]  /*0050*/  ELECT P1, URZ, PT ;  /* 0x0000000000ff782f */ /* 0x000fe20003820000 */
[----:B---3--:R-:W-:-:S04]  /*0060*/  UISETP.NE.U32.AND UP0, UPT, UR8, URZ, UPT ;  /* 0x000000ff0800728c */ /* 0x008fc8000bf05070 */
[----:B------:R-:W-:Y:S02]  /*0070*/  UISETP.NE.AND.EX UP0, UPT, UR9, URZ, UPT, UP0 ;  /* 0x000000ff0900728c */ /* 0x000fe4000bf05300 */
[----:B----4-:R-:W-:Y:S02]  /*0080*/  ULOP3.LUT UR68, UR55, 0x1, URZ, 0xc0, !UPT ;  /* 0x0000000137447892 */ /* 0x010fe4000f8ec0ff */
[----:B------:R-:W-:Y:S01]  /*0090*/  ULOP3.LUT UR69, UR55, 0x1, URZ, 0x3c, !UPT ;  /* 0x0000000137457892 */ /* 0x000fe2000f8e3cff */
[----:B--2---:R-:W-:-:S05]  /*00a0*/  SHF.R.U32.HI R47, RZ, 0x5, R58 ;  /* 0x00000005ff2f7819 */ /* 0x004fca000001163a */
[----:B------:R-:W2:Y:S02]  /*00b0*/  SHFL.IDX PT, R0, R47, RZ, 0x1f ;  /* 0x00001fff2f007589 */ /* 0x000ea400000e0000 */
[----:B--2---:R-:W-:Y:S01]  /*00c0*/  R2UR UR18, R0 ;  /* 0x00000000001272ca */ /* 0x004fe200000e0000 */
[----:B-1----:R-:W-:-:S14]  /*00d0*/  BRA.U UP0, `(.L_x_0) ;  /* 0x0000000100307547 */ /* 0x002fdc000b800000 */
[----:B------:R-:W1:Y:S02]  /*00e0*/  LDCU.64 UR4, c[0x0][0x888] ;  /* 0x00011100ff0477ac */ /* 0x000e640008000a00 */
[----:B-1----:R-:W-:-:S04]  /*00f0*/  UISETP.NE.U32.AND UP0, UPT, UR4, URZ, UPT ;  /* 0x000000ff0400728c */ /* 0x002fc8000bf05070 */
[----:B------:R-:W-:-:S09]  /*0100*/  UISETP.NE.AND.EX UP0, UPT, UR5, URZ, UPT, UP0 ;  /* 0x000000ff0500728c */ /* 0x000fd2000bf05300 */
[----:B------:R-:W-:Y:S05]  /*0110*/  BRA.U !UP0, `(.L_x_1) ;  /* 0x0000000108147547 */ /* 0x000fea000b800000 */
[----:B------:R-:W1:Y:S01]  /*0120*/  LDC.64 R26, c[0x0][0x888] ;  /* 0x00022200ff1a7b82 */ /* 0x000e620000000a00 */
[----:B------:R-:W1:Y:S02]  /*0130*/  LDCU.64 UR4, c[0x0][0x358] ;  /* 0x00006b00ff0477ac */ /* 0x000e640008000a00 */
[----:B-1----:R1:W5:Y:S01]  /*0140*/  LDG.E R26, desc[UR4][R26.64] ;  /* 0x000000041a1a7981 */ /* 0x002362000c1e1900 */
[----:B------:R-:W-:Y:S01]  /*0150*/  HFMA2 R46, -RZ, RZ, 0, 5.9604644775390625e-08 ;  /* 0x00000001ff2e7431 */ /* 0x000fe200000001ff */
[----:B------:R-:W-:Y:S05]  /*0160*/  BRA `(.L_x_0) ;  /* 0x00000000000c7947 */ /* 0x000fea0003800000 */
.L_x_1:
[----:B------:R-:W1:Y:S01]  /*0170*/  LDCU UR4, c[0x0][0x880] ;  /* 0x00011000ff0477ac */ /* 0x000e620008000800 */
[----:B------:R-:W-:Y:S01]  /*0180*/  HFMA2 R46, -RZ, RZ, 0, 5.9604644775390625e-08 ;  /* 0x00000001ff2e7431 */ /* 0x000fe200000001ff */
[----:B-1----:R-:W-:-:S07]  /*0190*/  MOV R26, UR4 ;  /* 0x00000004001a7c02 */ /* 0x002fce0008000f00 */
.L_x_0:
[----:B------:R-:W2:Y:S02]  /*01a0*/  LDCU.64 UR4, c[0x0][0x8b0] ;  /* 0x00011600ff0477ac */ /* 0x000ea40008000a00 */
[----:B--2---:R-:W-:-:S04]  /*01b0*/  UISETP.NE.U32.AND UP0, UPT, UR4, URZ, UPT ;  /* 0x000000ff0400728c */ /* 0x004fc8000bf05070 */
[----:B------:R-:W-:-:S09]  /*01c0*/  UISETP.NE.AND.EX UP0, UPT, UR5, URZ, UPT, UP0 ;  /* 0x000000ff0500728c */ /* 0x000fd2000bf05300 */
[----:B------:R-:W-:Y:S05]  /*01d0*/  BRA.U UP0, `(.L_x_2) ;  /* 0x0000000100287547 */ /* 0x000fea000b800000 */
[----:B------:R-:W2:Y:S02]  /*01e0*/  LDCU.64 UR4, c[0x0][0x8a8] ;  /* 0x00011500ff0477ac */ /* 0x000ea40008000a00 */
[----:B--2---:R-:W-:-:S04]  /*01f0*/  UISETP.NE.U32.AND UP0, UPT, UR4, URZ, UPT ;  /* 0x000000ff0400728c */ /* 0x004fc8000bf05070 */
[----:B------:R-:W-:-:S09]  /*0200*/  UISETP.NE.AND.EX UP0, UPT, UR5, URZ, UPT, UP0 ;  /* 0x000000ff0500728c */ /* 0x000fd2000bf05300 */
[----:B------:R-:W-:Y:S05]  /*0210*/  BRA.U !UP0, `(.L_x_3) ;  /* 0x0000000108107547 */ /* 0x000fea000b800000 */
[----:B------:R-:W2:Y:S01]  /*0220*/  LDC.64 R24, c[0x0][0x8a8] ;  /* 0x00022a00ff187b82 */ /* 0x000ea20000000a00 */
[----:B------:R-:W2:Y:S02]  /*0230*/  LDCU.64 UR4, c[0x0][0x358] ;  /* 0x00006b00ff0477ac */ /* 0x000ea40008000a00 */
[----:B--2---:R2:W5:Y:S01]  /*0240*/  LDG.E R24, desc[UR4][R24.64] ;  /* 0x0000000418187981 */ /* 0x004562000c1e1900 */
[----:B------:R-:W-:Y:S05]  /*0250*/  BRA `(.L_x_2) ;  /* 0x0000000000087947 */ /* 0x000fea0003800000 */
.L_x_3:
[----:B------:R-:W2:Y:S02]  /*0260*/  LDCU UR4, c[0x0][0x8a0] ;  /* 0x00011400ff0477ac */ /* 0x000ea40008000800 */
[----:B--2---:R-:W-:Y:S02]  /*0270*/  MOV R24, UR4 ;  /* 0x0000000400187c02 */ /* 0x004fe40008000f00 */
.L_x_2:
[----:B------:R-:W-:Y:S01]  /*0280*/  IMAD.U32 R0, RZ, RZ, UR18 ;  /* 0x00000012ff007e24 */ /* 0x000fe2000f8e00ff */
[----:B------:R-:W-:Y:S04]  /*0290*/  BSSY.RECONVERGENT B0, `(.L_x_4) ;  /* 0x000000c000007945 */ /* 0x000fe80003800200 */
[C---:B------:R-:W-:Y:S02]  /*02a0*/  ISETP.NE.OR P2, PT, R0.reuse, 0x1, !P1 ;  /* 0x000000010000780c */ /* 0x040fe40004f45670 */
[----:B------:R-:W-:-:S11]  /*02b0*/  ISETP.NE.OR P0, PT, R0, 0x3, !P1 ;  /* 0x000000030000780c */ /* 0x000fd60004f05670 */
[----:B------:R-:W-:Y:S05]  /*02c0*/  @P2 BRA `(.L_x_5) ;  /* 0x0000000000202947 */ /* 0x000fea0003800000 */
[----:B------:R-:W3:Y:S02]  /*02d0*/  LDCU.64 UR4, c[0x0][0x348] ;  /* 0x00006900ff0477ac */ /* 0x000ee40008000a00 */
[----:B---3--:R-:W-:Y:S02]  /*02e0*/  UIADD3 UR6, UP1, UPT, UR4, 0x80, URZ ;  /* 0x0000008004067890 */ /* 0x008fe4000ff3e0ff */
[----:B------:R-:W-:Y:S02]  /*02f0*/  UIADD3 UR4, UP0, UPT, UR4, 0x180, URZ ;  /* 0x0000018004047890 */ /* 0x000fe4000ff1e0ff */
[----:B------:R-:W-:Y:S02]  /*0300*/  UIADD3.X UR7, UPT, UPT, URZ, UR5, URZ, UP1, !UPT ;  /* 0x00000005ff077290 */ /* 0x000fe40008ffe4ff */
[----:B------:R-:W-:-:S07]  /*0310*/  UIADD3.X UR5, UPT, UPT, URZ, UR5, URZ, UP0, !UPT ;  /* 0x00000005ff057290 */ /* 0x000fce00087fe4ff */
[----:B------:R3:W-:Y:S02]  /*0320*/  UTMACCTL.PF [UR6] ;  /* 0x00000000060079b9 */ /* 0x0007e40008040000 */
[----:B------:R3:W-:Y:S02]  /*0330*/  UTMACCTL.PF [UR4] ;  /* 0x00000000040079b9 */ /* 0x0007e40008040000 */
[----:B---3--:R-:W-:Y:S01]  /*0340*/  NOP ;  /* 0x0000000000007918 */ /* 0x008fe20000000000 */
.L_x_5:
[----:B------:R-:W-:Y:S05]  /*0350*/  BSYNC.RECONVERGENT B0 ;  /* 0x0000000000007941 */ /* 0x000fea0003800200 */
.L_x_4:
[----:B------:R-:W-:Y:S04]  /*0360*/  BSSY.RECONVERGENT B0, `(.L_x_6) ;  /* 0x000000a000007945 */ /* 0x000fe80003800200 */
        /* <DEDUP_REMOVED lines=9> */
.L_x_7:
[----:B------:R-:W-:Y:S05]  /*0400*/  BSYNC.RECONVERGENT B0 ;  /* 0x0000000000007941 */ /* 0x000fea0003800200 */
.L_x_6:
[----:B------:R-:W3:Y:S01]  /*0410*/  LDCU.64 UR4, c[0x0][0x888] ;  /* 0x00011100ff0477ac */ /* 0x000ee20008000a00 */
[----:B------:R-:W-:Y:S02]  /*0420*/  UISETP.EQ.U32.AND UP1, UPT, UR8, URZ, UPT ;  /* 0x000000ff0800728c */ /* 0x000fe4000bf22070 */
[----:B------:R-:W-:Y:S02]  /*0430*/  UPLOP3.LUT UP3, UPT, UPT, UPT, UPT, 0x80, 0x8 ;  /* 0x000000000008789c */ /* 0x000fe40003f6f070 */
[----:B---3--:R-:W-:-:S04]  /*0440*/  UISETP.NE.U32.AND UP0, UPT, UR4, URZ, UPT ;  /* 0x000000ff0400728c */ /* 0x008fc8000bf05070 */
[----:B------:R-:W-:-:S04]  /*0450*/  UISETP.NE.AND.EX UP0, UPT, UR5, URZ, UPT, UP0 ;  /* 0x000000ff0500728c */ /* 0x000fc8000bf05300 */
[----:B------:R-:W-:-:S04]  /*0460*/  UISETP.EQ.OR.EX UP2, UPT, UR9, URZ, !UP0, UP1 ;  /* 0x000000ff0900728c */ /* 0x000fc8000c742710 */
[----:B------:R-:W-:-:S06]  /*0470*/  UP2UR UR4, UPR, URZ, 0x4 ;  /* 0x00000004ff047883 */ /* 0x000fcc0008000000 */
[----:B------:R-:W-:Y:S01]  /*0480*/  MOV R52, UR4 ;  /* 0x0000000400347c02 */ /* 0x000fe20008000f00 */
[----:B------:R-:W-:Y:S06]  /*0490*/  BRA.U !UP2, `(.L_x_8) ;  /* 0x000000010a207547 */ /* 0x000fec000b800000 */
[----:B------:R-:W-:Y:S01]  /*04a0*/  UISETP.NE.U32.AND UP1, UPT, UR8, URZ, UPT ;  /* 0x000000ff0800728c */ /* 0x000fe2000bf25070 */
[----:B-----5:R-:W-:Y:S01]  /*04b0*/  FSETP.NEU.AND P0, PT, R26, RZ, PT ;  /* 0x000000ff1a00720b */ /* 0x020fe20003f0d000 */
[----:B------:R-:W-:Y:S02]  /*04c0*/  USEL UR4, URZ, 0xffffffff, UP0 ;  /* 0xffffffffff047887 */ /* 0x000fe40008000000 */
[----:B------:R-:W-:-:S10]  /*04d0*/  UISETP.NE.AND.EX UP1, UPT, UR9, URZ, UPT, UP1 ;  /* 0x000000ff0900728c */ /* 0x000fd4000bf25310 */
[----:B------:R-:W-:Y:S01]  /*04e0*/  VOTEU.ANY UP0, P0 ;  /* 0x0000000000ff7886 */ /* 0x000fe20000000100 */
[----:B------:R-:W-:-:S04]  /*04f0*/  @!UP1 USEL UR4, URZ, 0xffffffff, UP0 ;  /* 0xffffffffff049887 */ /* 0x000fc80008000000 */
[----:B------:R-:W-:-:S04]  /*0500*/  ULOP3.LUT UR4, UR4, 0x1, URZ, 0xc0, !UPT ;  /* 0x0000000104047892 */ /* 0x000fc8000f8ec0ff */
[----:B------:R-:W-:-:S11]  /*0510*/  UISETP.NE.U32.AND UP3, UPT, UR4, 0x1, UPT ;  /* 0x000000010400788c */ /* 0x000fd6000bf65070 */
.L_x_8:
[----:B------:R-:W3:Y:S01]  /*0520*/  SHFL.IDX PT, R0, R47, RZ, 0x1f ;  /* 0x00001fff2f007589 */ /* 0x000ee200000e0000 */
[----:B------:R-:W-:-:S04]  /*0530*/  UISETP.NE.AND UP0, UPT, UR18, 0x2, UPT ;  /* 0x000000021200788c */ /* 0x000fc8000bf05270 */
[----:B------:R-:W-:Y:S02]  /*0540*/  UISETP.EQ.AND UP1, UPT, UR68, URZ, !UP0 ;  /* 0x000000ff4400728c */ /* 0x000fe4000c722270 */
[----:B------:R-:W-:-:S04]  /*0550*/  USEL UR40, URZ, 0x1, UP0 ;  /* 0x00000001ff287887 */ /* 0x000fc80008000000 */
[----:B------:R-:W-:Y:S02]  /*0560*/  PLOP3.LUT P4, PT, P1, PT, UP1, 0x80, 0x8 ;  /* 0x000000000008781c */ /* 0x000fe40000f8f018 */
[----:B---3--:R-:W-:-:S13]  /*0570*/  ISETP.NE.AND P0, PT, R0, RZ, PT ;  /* 0x000000ff0000720c */ /* 0x008fda0003f05270 */
[----:B------:R-:W-:Y:S05]  /*0580*/  @P0 BRA `(.L_x_9) ;  /* 0x0000000000740947 */ /* 0x000fea0003800000 */
[----:B------:R-:W-:Y:S01]  /*0590*/  UMOV UR4, 0x400 ;  /* 0x0000040000047882 */ /* 0x000fe20000000000 */
[----:B------:R-:W-:Y:S01]  /*05a0*/  UMOV UR8, 0x1 ;  /* 0x0000000100087882 */ /* 0x000fe20000000000 */
[----:B------:R-:W-:Y:S01]  /*05b0*/  UMOV UR6, 0x2 ;  /* 0x0000000200067882 */ /* 0x000fe20000000000 */
[----:B------:R-:W-:Y:S02]  /*05c0*/  ULEA UR4, UR55, UR4, 0x18 ;  /* 0x0000000437047291 */ /* 0x000fe4000f8ec0ff */
[----:B------:R-:W-:-:S04]  /*05d0*/  UIADD3 UR8, UPT, UPT, -UR8, 0x100000, URZ ;  /* 0x0010000008087890 */ /* 0x000fc8000fffe1ff */
[----:B------:R-:W-:Y:S02]  /*05e0*/  USHF.L.U32 UR9, UR8, 0xb, URZ ;  /* 0x0000000b08097899 */ /* 0x000fe400080006ff */
[----:B------:R-:W-:Y:S02]  /*05f0*/  USHF.L.U32 UR8, UR8, 0x1, URZ ;  /* 0x0000000108087899 */ /* 0x000fe400080006ff */
[----:B------:R-:W-:-:S04]  /*0600*/  UIADD3 UR6, UPT, UPT, -UR6, 0x100000, URZ ;  /* 0x0010000006067890 */ /* 0x000fc8000fffe1ff */
[----:B------:R-:W-:Y:S02]  /*0610*/  USHF.L.U32 UR7, UR6, 0xb, URZ ;  /* 0x0000000b06077899 */ /* 0x000fe400080006ff */
[----:B------:R-:W-:Y:S01]  /*0620*/  USHF.L.U32 UR6, UR6, 0x1, URZ ;  /* 0x0000000106067899 */ /* 0x000fe200080006ff */
[----:B------:R-:W-:Y:S01]  /*0630*/  ELECT P0, URZ, PT ;  /* 0x0000000000ff782f */ /* 0x000fe20003800000 */
[----:B------:R-:W3:Y:S02]  /*0640*/  FENCE.VIEW.ASYNC.S ;  /* 0x00000000000073c6 */ /* 0x000ee40000000000 */
[----:B---3--:R3:W4:Y:S08]  /*0650*/  SYNCS.EXCH.64 URZ, [UR4], UR8 ;  /* 0x0000000804ff75b2 */ /* 0x0087300008000100 */
[----:B------:R3:W1:Y:S01]  /*0660*/  SYNCS.EXCH.64 URZ, [UR4+0x40], UR6 ;  /* 0x0000400604ff75b2 */ /* 0x0006620008000100 */
        /* <DEDUP_REMOVED lines=13> */
[----:B------:R3:W1:Y:S02]  /*0740*/  SYNCS.EXCH.64 URZ, [UR4+0x78], UR6 ;  /* 0x0000780604ff75b2 */ /* 0x0006640008000100 */
[----:B---3--:R-:W-:Y:S01]  /*0750*/  NOP ;  /* 0x0000000000007918 */ /* 0x008fe20000000000 */
.L_x_9:
[----:B------:R-:W3:Y:S01]  /*0760*/  SHFL.IDX PT, R0, R47, RZ, 0x1f ;  /* 0x00001fff2f007589 */ /* 0x000ee200000e0000 */
[----:B------:R-:W-:Y:S01]  /*0770*/  NOP ;  /* 0x0000000000007918 */ /* 0x000fe20000000000 */
[----:B---3--:R-:W-:-:S13]  /*0780*/  ISETP.NE.AND P0, PT, R0, 0x1, PT ;  /* 0x000000010000780c */ /* 0x008fda0003f05270 */
        /* <DEDUP_REMOVED lines=13> */
[----:B---3--:R3:W1:Y:S08]  /*0860*/  SYNCS.EXCH.64 URZ, [UR4+0x80], UR8 ;  /* 0x0000800804ff75b2 */ /* 0x0086700008000100 */
[----:B------:R3:W1:Y:S01]  /*0870*/  SYNCS.EXCH.64 URZ, [UR4+0x98], UR6 ;  /* 0x0000980604ff75b2 */ /* 0x0006620008000100 */
[----:B------:R3:W1:Y:S01]  /*0880*/  SYNCS.EXCH.64 URZ, [UR4+0x88], UR8 ;  /* 0x0000880804ff75b2 */ /* 0x0006620008000100 */
[----:B------:R3:W1:Y:S01]  /*0890*/  SYNCS.EXCH.64 URZ, [UR4+0xa0], UR6 ;  /* 0x0000a00604ff75b2 */ /* 0x0006620008000100 */
[----:B------:R3:W1:Y:S01]  /*08a0*/  SYNCS.EXCH.64 URZ, [UR4+0x90], UR8 ;  /* 0x0000900804ff75b2 */ /* 0x0006620008000100 */
[----:B------:R3:W1:Y:S01]  /*08b0*/  SYNCS.EXCH.64 URZ, [UR4+0xa8], UR6 ;  /* 0x0000a80604ff75b2 */ /* 0x0006620008000100 */
[----:B------:R-:W-:Y:S01]  /*08c0*/  NOP ;  /* 0x0000000000007918 */ /* 0x000fe20000000000 */
.L_x_10:
[----:B------:R-:W2:Y:S01]  /*08d0*/  SHFL.IDX PT, R0, R47, RZ, 0x1f ;  /* 0x00001fff2f007589 */ /* 0x000ea200000e0000 */
[----:B------:R-:W-:Y:S01]  /*08e0*/  NOP ;  /* 0x0000000000007918 */ /* 0x000fe20000000000 */
[----:B--2---:R-:W-:-:S13]  /*08f0*/  ISETP.NE.AND P0, PT, R0, 0x3, PT ;  /* 0x000000030000780c */ /* 0x004fda0003f05270 */
[----:B------:R-:W-:Y:S05]  /*0900*/  @P0 BRA `(.L_x_11) ;  /* 0x00000000002c0947 */ /* 0x000fea0003800000 */
[----:B---3--:R-:W-:Y:S01]  /*0910*/  UMOV UR6, 0x400 ;  /* 0x0000040000067882 */ /* 0x008fe20000000000 */
[----:B------:R-:W-:Y:S01]  /*0920*/  UMOV UR4, 0x20 ;  /* 0x0000002000047882 */ /* 0x000fe20000000000 */
[----:B------:R-:W-:Y:S02]  /*0930*/  ULEA UR6, UR55, UR6, 0x18 ;  /* 0x0000000637067291 */ /* 0x000fe4000f8ec0ff */
[----:B------:R-:W-:-:S04]  /*0940*/  UIADD3 UR4, UPT, UPT, -UR4, 0x100000, URZ ;  /* 0x0010000004047890 */ /* 0x000fc8000fffe1ff */
[----:B------:R-:W-:Y:S02]  /*0950*/  USHF.L.U32 UR5, UR4, 0xb, URZ ;  /* 0x0000000b04057899 */ /* 0x000fe400080006ff */
[----:B------:R-:W-:Y:S01]  /*0960*/  USHF.L.U32 UR4, UR4, 0x1, URZ ;  /* 0x0000000104047899 */ /* 0x000fe200080006ff */
[----:B------:R-:W-:Y:S01]  /*0970*/  ELECT P0, URZ, PT ;  /* 0x0000000000ff782f */ /* 0x000fe20003800000 */
[----:B------:R-:W2:Y:S10]  /*0980*/  FENCE.VIEW.ASYNC.S ;  /* 0x00000000000073c6 */ /* 0x000eb40000000000 */
[----:B--2---:R2:W3:Y:S01]  /*0990*/  SYNCS.EXCH.64 URZ, [UR6+0xb0], UR4 ;  /* 0x0000b00406ff75b2 */ /* 0x0044e20008000100 */
[----:B------:R2:W1:Y:S01]  /*09a0*/  SYNCS.EXCH.64 URZ, [UR6+0xb8], UR4 ;  /* 0x0000b80406ff75b2 */ /* 0x0004620008000100 */
[----:B------:R-:W-:Y:S01]  /*09b0*/  NOP ;  /* 0x0000000000007918 */ /* 0x000fe20000000000 */
.L_x_11:
[----:B------:R-:W4:Y:S01]  /*09c0*/  SHFL.IDX PT, R0, R47, RZ, 0x1f ;  /* 0x00001fff2f007589 */ /* 0x000f2200000e0000 */
[----:B------:R-:W-:Y:S01]  /*09d0*/  NOP ;  /* 0x0000000000007918 */ /* 0x000fe20000000000 */
[----:B----4-:R-:W-:-:S13]  /*09e0*/  ISETP.NE.AND P0, PT, R0, 0x4, PT ;  /* 0x000000040000780c */ /* 0x010fda0003f05270 */
[----:B------:R-:W-:Y:S05]  /*09f0*/  @P0 BRA `(.L_x_12) ;  /* 0x0000000000480947 */ /* 0x000fea0003800000 */
[----:B--23--:R-:W-:Y:S01]  /*0a00*/  UMOV UR4, 0x3a0 ;  /* 0x000003a000047882 */ /* 0x00cfe20000000000 */
[----:B------:R-:W-:Y:S01]  /*0a10*/  UMOV UR6, 0x400 ;  /* 0x0000040000067882 */ /* 0x000fe20000000000 */
[----:B------:R-:W-:Y:S01]  /*0a20*/  USEL UR4, UR4, 0x320, UP3 ;  /* 0x0000032004047887 */ /* 0x000fe20009800000 */
        /* <DEDUP_REMOVED lines=9> */
[----:B------:R-:W2:Y:S02]  /*0ac0*/  FENCE.VIEW.ASYNC.S ;  /* 0x00000000000073c6 */ /* 0x000ea40000000000 */
[----:B--2---:R4:W2:Y:S08]  /*0ad0*/  SYNCS.EXCH.64 URZ, [UR6+0xc0], UR8 ;  /* 0x0000c00806ff75b2 */ /* 0x0048b00008000100 */
[----:B------:R4:W3:Y:S01]  /*0ae0*/  SYNCS.EXCH.64 URZ, [UR6+0xd0], UR4 ;  /* 0x0000d00406ff75b2 */ /* 0x0008e20008000100 */
[----:B------:R4:W1:Y:S01]  /*0af0*/  SYNCS.EXCH.64 URZ, [UR6+0xc8], UR8 ;  /* 0x0000c80806ff75b2 */ /* 0x0008620008000100 */
[----:B------:R4:W1:Y:S02]  /*0b00*/  SYNCS.EXCH.64 URZ, [UR6+0xd8], UR4 ;  /* 0x0000d80406ff75b2 */ /* 0x0008640008000100 */
[----:B----4-:R-:W-:Y:S01]  /*0b10*/  NOP ;  /* 0x0000000000007918 */ /* 0x010fe20000000000 */
.L_x_12:
[----:B------:R-:W4:Y:S01]  /*0b20*/  SHFL.IDX PT, R0, R47, RZ, 0x1f ;  /* 0x00001fff2f007589 */ /* 0x000f2200000e0000 */
[----:B------:R-:W-:Y:S01]  /*0b30*/  NOP ;  /* 0x0000000000007918 */ /* 0x000fe20000000000 */
[----:B----4-:R-:W-:-:S13]  /*0b40*/  ISETP.NE.AND P0, PT, R0, 0x5, PT ;  /* 0x000000050000780c */ /* 0x010fda0003f05270 */
[----:B------:R-:W-:Y:S05]  /*0b50*/  @P0 BRA `(.L_x_13) ;  /* 0x0000000000540947 */ /* 0x000fea0003800000 */
[----:B--23--:R-:W-:Y:S01]  /*0b60*/  UMOV UR4, 0x400 ;  /* 0x0000040000047882 */ /* 0x00cfe20000000000 */
        /* <DEDUP_REMOVED lines=14> */
[----:B------:R4:W1:Y:S01]  /*0c50*/  SYNCS.EXCH.64 URZ, [UR4+0x108], UR8 ;  /* 0x0001080804ff75b2 */ /* 0x0008620008000100 */
[----:B------:R4:W1:Y:S01]  /*0c60*/  SYNCS.EXCH.64 URZ, [UR4+0xf0], UR6 ;  /* 0x0000f00604ff75b2 */ /* 0x0008620008000100 */
[----:B------:R4:W1:Y:S01]  /*0c70*/  SYNCS.EXCH.64 URZ, [UR4+0x110], UR8 ;  /* 0x0001100804ff75b2 */ /* 0x0008620008000100 */
[----:B------:R4:W1:Y:S01]  /*0c80*/  SYNCS.EXCH.64 URZ, [UR4+0xf8], UR6 ;  /* 0x0000f80604ff75b2 */ /* 0x0008620008000100 */
[----:B------:R4:W1:Y:S02]  /*0c90*/  SYNCS.EXCH.64 URZ, [UR4+0x118], UR8 ;  /* 0x0001180804ff75b2 */ /* 0x0008640008000100 */
[----:B----4-:R-:W-:Y:S01]  /*0ca0*/  NOP ;  /* 0x0000000000007918 */ /* 0x010fe20000000000 */
.L_x_13:
[----:B------:R-:W4:Y:S01]  /*0cb0*/  SHFL.IDX PT, R0, R47, RZ, 0x1f ;  /* 0x00001fff2f007589 */ /* 0x000f2200000e0000 */
[----:B------:R-:W-:Y:S01]  /*0cc0*/  ISETP.NE.OR P1, PT, RZ, UR18, !P1 ;  /* 0x00000012ff007c0c */ /* 0x000fe2000cf25670 */
[----:B------:R-:W-:Y:S01]  /*0cd0*/  NOP ;  /* 0x0000000000007918 */ /* 0x000fe20000000000 */
[----:B----4-:R-:W-:-:S13]  /*0ce0*/  ISETP.NE.AND P0, PT, R0, 0x3, PT ;  /* 0x000000030000780c */ /* 0x010fda0003f05270 */
[----:B------:R-:W-:Y:S05]  /*0cf0*/  @P0 BRA `(.L_x_14) ;  /* 0x0000000000340947 */ /* 0x000fea0003800000 */
[----:B--23--:R-:W-:Y:S01]  /*0d00*/  UMOV UR4, 0x400 ;  /* 0x0000040000047882 */ /* 0x00cfe20000000000 */
[----:B------:R-:W-:Y:S01]  /*0d10*/  UMOV UR6, 0x20 ;  /* 0x0000002000067882 */ /* 0x000fe20000000000 */
[----:B------:R-:W-:Y:S02]  /*0d20*/  ULEA UR4, UR55, UR4, 0x18 ;  /* 0x0000000437047291 */ /* 0x000fe4000f8ec0ff */
[----:B------:R-:W-:-:S04]  /*0d30*/  UIADD3 UR6, UPT, UPT, -UR6, 0x100000, URZ ;  /* 0x0010000006067890 */ /* 0x000fc8000fffe1ff */
[----:B------:R-:W-:Y:S02]  /*0d40*/  USHF.L.U32 UR7, UR6, 0xb, URZ ;  /* 0x0000000b06077899 */ /* 0x000fe400080006ff */
[----:B------:R-:W-:Y:S01]  /*0d50*/  USHF.L.U32 UR6, UR6, 0x1, URZ ;  /* 0x0000000106067899 */ /* 0x000fe200080006ff */
[----:B------:R-:W-:Y:S01]  /*0d60*/  ELECT P0, URZ, PT ;  /* 0x0000000000ff782f */ /* 0x000fe20003800000 */
[----:B------:R-:W2:Y:S10]  /*0d70*/  FENCE.VIEW.ASYNC.S ;  /* 0x00000000000073c6 */ /* 0x000eb40000000000 */
[----:B--2---:R4:W2:Y:S01]  /*0d80*/  SYNCS.EXCH.64 URZ, [UR4+0x120], UR6 ;  /* 0x0001200604ff75b2 */ /* 0x0048a20008000100 */
[----:B------:R4:W3:Y:S01]  /*0d90*/  SYNCS.EXCH.64 URZ, [UR4+0x130], UR6 ;  /* 0x0001300604ff75b2 */ /* 0x0008e20008000100 */
[----:B------:R4:W1:Y:S01]  /*0da0*/  SYNCS.EXCH.64 URZ, [UR4+0x128], UR6 ;  /* 0x0001280604ff75b2 */ /* 0x0008620008000100 */
[----:B------:R4:W1:Y:S02]  /*0db0*/  SYNCS.EXCH.64 URZ, [UR4+0x138], UR6 ;  /* 0x0001380604ff75b2 */ /* 0x0008640008000100 */
[----:B----4-:R-:W-:Y:S01]  /*0dc0*/  NOP ;  /* 0x0000000000007918 */ /* 0x010fe20000000000 */
.L_x_14:
[----:B------:R-:W-:Y:S01]  /*0dd0*/  VOTEU.ALL UP0, P1 ;  /* 0x0000000000ff7886 */ /* 0x000fe20000800000 */
[----:B--23--:R-:W-:Y:S01]  /*0de0*/  UMOV UR4, 0x20 ;  /* 0x0000002000047882 */ /* 0x00cfe20000000000 */
[----:B------:R-:W2:Y:S01]  /*0df0*/  LDCU UR7, c[0x0][0x36c] ;  /* 0x00006d80ff0777ac */ /* 0x000ea20008000800 */
[----:B------:R-:W-:Y:S01]  /*0e00*/  NOP ;  /* 0x0000000000007918 */ /* 0x000fe20000000000 */
[----:B------:R-:W-:Y:S01]  /*0e10*/  LOP3.LUT R3, R58, 0x1f, RZ, 0xc0, !PT ;  /* 0x0000001f3a037812 */ /* 0x000fe200078ec0ff */
[----:B------:R-:W-:Y:S01]  /*0e20*/  @!UP0 UMOV UR6, 0x400 ;  /* 0x0000040000068882 */ /* 0x000fe20000000000 */
[----:B------:R-:W-:-:S04]  /*0e30*/  @!UP0 UIADD3 UR4, UPT, UPT, -UR4, 0x100000, URZ ;  /* 0x0010000004048890 */ /* 0x000fc8000fffe1ff */
[----:B------:R-:W-:Y:S02]  /*0e40*/  @!UP0 USHF.L.U32 UR5, UR4, 0xb, URZ ;  /* 0x0000000b04058899 */ /* 0x000fe400080006ff */
[----:B------:R-:W-:Y:S02]  /*0e50*/  @!UP0 USHF.L.U32 UR4, UR4, 0x1, URZ ;  /* 0x0000000104048899 */ /* 0x000fe400080006ff */
[----:B------:R-:W-:Y:S01]  /*0e60*/  @!UP0 ULEA UR6, UR55, UR6, 0x18 ;  /* 0x0000000637068291 */ /* 0x000fe2000f8ec0ff */
[----:B------:R-:W-:Y:S01]  /*0e70*/  VOTEU.ALL UP0, P1 ;  /* 0x0000000000ff7886 */ /* 0x000fe20000800000 */
[----:B------:R-:W-:Y:S02]  /*0e80*/  UISETP.NE.AND UP4, UPT, UR18, URZ, UPT ;  /* 0x000000ff1200728c */ /* 0x000fe4000bf85270 */
[----:B--2---:R-:W-:Y:S01]  /*0e90*/  UISETP.EQ.U32.AND UP5, UPT, UR7, 0x1, UPT ;  /* 0x000000010700788c */ /* 0x004fe2000bfa2070 */
[----:B------:R-:W2:Y:S07]  /*0ea0*/  FENCE.VIEW.ASYNC.S ;  /* 0x00000000000073c6 */ /* 0x000eae0000000000 */
[----:B--2---:R2:W3:Y:S01]  /*0eb0*/  @!UP0 SYNCS.EXCH.64 URZ, [UR6+0x140], UR4 ;  /* 0x0001400406ff85b2 */ /* 0x0044e20008000100 */
[----:B------:R-:W-:Y:S05]  /*0ec0*/  BRA.U !UP5, `(.L_x_15) ;  /* 0x000000010d087547 */ /* 0x000fea000b800000 */
[----:B-1-3--:R-:W-:Y:S01]  /*0ed0*/  UCGABAR_ARV ;  /* 0x00000000000079c7 */ /* 0x00afe20008000000 */
[----:B------:R-:W-:Y:S05]  /*0ee0*/  BRA `(.L_x_16) ;  /* 0x0000000000047947 */ /* 0x000fea0003800000 */
.L_x_15:
[----:B-1-3--:R-:W-:Y:S01]  /*0ef0*/  NOP ;  /* 0x0000000000007918 */ /* 0x00afe20000000000 */
.L_x_16:
[----:B------:R-:W1:Y:S01]  /*0f00*/  S2UR UR24, SR_CTAID.X ;  /* 0x00000000001879c3 */ /* 0x000e620000002500 */
[----:B------:R-:W-:-:S05]  /*0f10*/  CS2R.32 R51, SR_CgaSize ;  /* 0x0000000000337805 */ /* 0x000fca0000008a00 */
[----:B------:R-:W-:-:S05]  /*0f20*/  IMAD R51, R51, -0xa0, RZ ;  /* 0xffffff6033337824 */ /* 0x000fca00078e02ff */
[----:B--2---:R-:W-:-:S14]  /*0f30*/  R2UR UR5, R51 ;  /* 0x00000000330572ca */ /* 0x004fdc00000e0000 */
[----:B------:R-:W2:Y:S01]  /*0f40*/  LDCU UR5, c[0x0][UR5+0x2b0] ;  /* 0x00005600050577ac */ /* 0x000ea20008000800 */
[----:B------:R-:W-:-:S05]  /*0f50*/  CS2R.32 R51, SR_CgaSize ;  /* 0x0000000000337805 */ /* 0x000fca0000008a00 */
[----:B------:R-:W-:-:S05]  /*0f60*/  IMAD R51, R51, -0xa0, RZ ;  /* 0xffffff6033337824 */ /* 0x000fca00078e02ff */
[----:B------:R-:W-:-:S14]  /*0f70*/  R2UR UR4, R51 ;  /* 0x00000000330472ca */ /* 0x000fdc00000e0000 */
[----:B------:R-:W3:Y:S01]  /*0f80*/  LDCU UR4, c[0x0][UR4+0x2b4] ;  /* 0x00005680040477ac */ /* 0x000ee20008000800 */
[----:B------:R-:W4:Y:S01]  /*0f90*/  S2UR UR7, SR_CTAID.Y ;  /* 0x00000000000779c3 */ /* 0x000f220000002600 */
[----:B------:R-:W-:-:S05]  /*0fa0*/  CS2R.32 R51, SR_CgaSize ;  /* 0x0000000000337805 */ /* 0x000fca0000008a00 */
[----:B------:R-:W-:-:S05]  /*0fb0*/  IMAD R51, R51, -0xa0, RZ ;  /* 0xffffff6033337824 */ /* 0x000fca00078e02ff */
[----:B------:R-:W-:-:S14]  /*0fc0*/  R2UR UR8, R51 ;  /* 0x00000000330872ca */ /* 0x000fdc00000e0000 */
[----:B------:R-:W3:Y:S01]  /*0fd0*/  LDCU UR8, c[0x0][UR8+0x2a0] ;  /* 0x00005400080877ac */ /* 0x000ee20008000800 */
[----:B------:R-:W-:-:S05]  /*0fe0*/  CS2R.32 R51, SR_CgaSize ;  /* 0x0000000000337805 */ /* 0x000fca0000008a00 */
[----:B------:R-:W-:-:S05]  /*0ff0*/  IMAD R51, R51, -0xa0, RZ ;  /* 0xffffff6033337824 */ /* 0x000fca00078e02ff */
[----:B------:R-:W-:-:S14]  /*1000*/  R2UR UR9, R51 ;  /* 0x00000000330972ca */ /* 0x000fdc00000e0000 */
[----:B------:R-:W3:Y:S01]  /*1010*/  LDCU UR9, c[0x0][UR9+0x2a4] ;  /* 0x00005480090977ac */ /* 0x000ee20008000800 */
[----:B------:R-:W3:Y:S01]  /*1020*/  S2UR UR36, SR_CTAID.Z ;  /* 0x00000000002479c3 */ /* 0x000ee20000002700 */
[----:B------:R-:W-:Y:S01]  /*1030*/  UISETP.GT.U32.AND UP0, UPT, UR68, 0xffff, UPT ;  /* 0x0000ffff4400788c */ /* 0x000fe2000bf04070 */
[----:B------:R-:W3:Y:S01]  /*1040*/  LDCU UR19, c[0x0][0xb24] ;  /* 0x00016480ff1377ac */ /* 0x000ee20008000800 */
[----:B------:R-:W-:Y:S01]  /*1050*/  USHF.L.U32 UR37, UR55, 0xa, URZ ;  /* 0x0000000a37257899 */ /* 0x000fe200080006ff */
[----:B-1----:R-:W-:Y:S01]  /*1060*/  I2FP.F32.U32 R2, UR24 ;  /* 0x0000001800027c45 */ /* 0x002fe20008201000 */
[----:B------:R-:W-:Y:S01]  /*1070*/  UMOV UR28, 0x5 ;  /* 0x00000005001c7882 */ /* 0x000fe20000000000 */
[----:B------:R-:W1:Y:S03]  /*1080*/  LDCU UR42, c[0x0][0xb24] ;  /* 0x00016480ff2a77ac */ /* 0x000e660008000800 */
[----:B--2---:R-:W-:Y:S01]  /*1090*/  FMUL R2, R2, UR5 ;  /* 0x0000000502027c20 */ /* 0x004fe20008400000 */
[----:B------:R-:W-:Y:S01]  /*10a0*/  USEL UR5, UR68, 0xffff, !UP0 ;  /* 0x0000ffff44057887 */ /* 0x000fe2000c000000 */
[----:B----4-:R-:W-:Y:S01]  /*10b0*/  I2FP.F32.U32 R0, UR7 ;  /* 0x0000000700007c45 */ /* 0x010fe20008201000 */
[----:B------:R-:W2:Y:S03]  /*10c0*/  LDCU UR27, c[0x0][0xb30] ;  /* 0x00016600ff1b77ac */ /* 0x000ea60008000800 */
[----:B------:R-:W4:Y:S01]  /*10d0*/  F2I.U32.TRUNC.NTZ R2, R2 ;  /* 0x0000000200027305 */ /* 0x000f22000020f000 */
[----:B---3--:R-:W-:Y:S01]  /*10e0*/  FMUL R0, R0, UR4 ;  /* 0x0000000400007c20 */ /* 0x008fe20008400000 */
[----:B------:R-:W-:-:S02]  /*10f0*/  ULOP3.LUT UR31, UR5, 0xffff, URZ, 0xc0, !UPT ;  /* 0x0000ffff051f7892 */ /* 0x000fc4000f8ec0ff */
[----:B------:R-:W-:Y:S01]  /*1100*/  UISETP.GE.AND UP2, UPT, UR19, 0x1, UPT ;  /* 0x000000011300788c */ /* 0x000fe2000bf46270 */
[----:B------:R-:W-:-:S03]  /*1110*/  UMOV UR26, UR7 ;  /* 0x00000007001a7c82 */ /* 0x000fc60008000000 */
[----:B------:R-:W3:Y:S01]  /*1120*/  F2I.U32.TRUNC.NTZ R0, R0 ;  /* 0x0000000000007305 */ /* 0x000ee2000020f000 */
[----:B------:R-:W-:Y:S01]  /*1130*/  UMOV UR20, UR24 ;  /* 0x0000001800147c82 */ /* 0x000fe20008000000 */
[----:B----4-:R-:W-:Y:S02]  /*1140*/  R2UR UR4, R2 ;  /* 0x00000000020472ca */ /* 0x010fe400000e0000 */
[----:B------:R-:W-:Y:S02]  /*1150*/  PRMT R2, RZ, 0x7610, R2 ;  /* 0x00007610ff027816 */ /* 0x000fe40000000002 */
[----:B---3--:R-:W-:Y:S02]  /*1160*/  R2UR UR6, R0 ;  /* 0x00000000000672ca */ /* 0x008fe400000e0000 */
[----:B------:R-:W-:-:S07]  /*1170*/  PRMT R0, RZ, 0x7610, R0 ;  /* 0x00007610ff007816 */ /* 0x000fce0000000000 */
[----:B------:R-:W-:-:S04]  /*1180*/  UIADD3 UR5, UPT, UPT, -UR4, URZ, URZ ;  /* 0x000000ff04057290 */ /* 0x000fc8000fffe1ff */
[----:B------:R-:W-:Y:S02]  /*1190*/  UIMAD UR5, UR8, UR5, UR24 ;  /* 0x00000005080572a4 */ /* 0x000fe4000f8e0218 */
[----:B------:R-:W-:-:S04]  /*11a0*/  UIADD3 UR4, UPT, UPT, -UR6, URZ, URZ ;  /* 0x000000ff06047290 */ /* 0x000fc8000fffe1ff */
[----:B------:R-:W-:Y:S01]  /*11b0*/  IMAD.U32 R51, RZ, RZ, UR5 ;  /* 0x00000005ff337e24 */ /* 0x000fe2000f8e00ff */
[----:B------:R-:W-:-:S06]  /*11c0*/  UIMAD UR4, UR9, UR4, UR7 ;  /* 0x00000004090472a4 */ /* 0x000fcc000f8e0207 */
[----:B------:R-:W-:Y:S01]  /*11d0*/  IMAD.U32 R50, RZ, RZ, UR4 ;  /* 0x00000004ff327e24 */ /* 0x000fe2000f8e00ff */
[----:B-12---:R-:W-:Y:S06]  /*11e0*/  BRA.U UP4, `(.L_x_17) ;  /* 0x0000000104447547 */ /* 0x006fec000b800000 */
[----:B------:R-:W-:Y:S02]  /*11f0*/  R2UR UR4, R51 ;  /* 0x00000000330472ca */ /* 0x000fe400000e0000 */
[----:B------:R-:W-:-:S11]  /*1200*/  R2UR UR8, R50 ;  /* 0x00000000320872ca */ /* 0x000fd600000e0000 */
[----:B------:R-:W-:Y:S02]  /*1210*/  UISETP.GT.U32.AND UP0, UPT, UR4, 0x1, UPT ;  /* 0x000000010400788c */ /* 0x000fe4000bf04070 */
[----:B------:R-:W-:Y:S02]  /*1220*/  ULOP3.LUT UR4, UR4, 0xfffffffe, URZ, 0xc0, !UPT ;  /* 0xfffffffe04047892 */ /* 0x000fe4000f8ec0ff */
[----:B------:R-:W-:Y:S02]  /*1230*/  UISETP.NE.AND UP1, UPT, UR8, URZ, UP0 ;  /* 0x000000ff0800728c */ /* 0x000fe40008725270 */
[----:B------:R-:W-:Y:S02]  /*1240*/  UISETP.NE.AND UP0, UPT, UR8, 0x1, UP0 ;  /* 0x000000010800788c */ /* 0x000fe40008705270 */
[----:B------:R-:W-:Y:S02]  /*1250*/  USEL UR7, URZ, 0x1, UP1 ;  /* 0x00000001ff077887 */ /* 0x000fe40008800000 */
[----:B------:R-:W-:-:S02]  /*1260*/  USEL UR6, URZ, 0x4, UP0 ;  /* 0x00000004ff067887 */ /* 0x000fc40008000000 */
[----:B------:R-:W-:Y:S02]  /*1270*/  USEL UR5, URZ, 0x2, UP1 ;  /* 0x00000002ff057887 */ /* 0x000fe40008800000 */
[----:B------:R-:W-:Y:S02]  /*1280*/  ULEA UR4, UR8, UR4, 0x1 ;  /* 0x0000000408047291 */ /* 0x000fe4000f8e08ff */
[----:B------:R-:W-:Y:S02]  /*1290*/  USEL UR8, URZ, 0x8, UP0 ;  /* 0x00000008ff087887 */ /* 0x000fe40008000000 */
[----:B------:R-:W-:-:S03]  /*12a0*/  UIADD3 UR5, UPT, UPT, UR5, UR6, UR7 ;  /* 0x0000000605057290 */ /* 0x000fc6000fffe007 */
[----:B------:R-:W-:Y:S01]  /*12b0*/  UMOV UR6, 0x3 ;  /* 0x0000000300067882 */ /* 0x000fe20000000000 */
[----:B------:R-:W-:Y:S02]  /*12c0*/  UIADD3 UR5, UPT, UPT, UR5, UR8, URZ ;  /* 0x0000000805057290 */ /* 0x000fe4000fffe0ff */
[----:B------:R-:W-:-:S04]  /*12d0*/  USHF.L.U32 UR4, UR6, UR4, URZ ;  /* 0x0000000406047299 */ /* 0x000fc800080006ff */
[----:B------:R-:W-:Y:S02]  /*12e0*/  IMAD.U32 R2, RZ, RZ, UR5 ;  /* 0x00000005ff027e24 */ /* 0x000fe4000f8e00ff */
[----:B------:R-:W-:Y:S02]  /*12f0*/  IMAD.U32 R0, RZ, RZ, UR4 ;  /* 0x00000004ff007e24 */ /* 0x000fe4000f8e00ff */
.L_x_17:
[----:B------:R-:W-:Y:S05]  /*1300*/  BRA.U !UP2, `(.L_x_18) ;  /* 0x000000010ad47547 */ /* 0x000fea000b800000 */
[----:B------:R-:W1:Y:S01]  /*1310*/  LDCU.128 UR20, c[0x0][0xb10] ;  /* 0x00016200ff1477ac */ /* 0x000e620008000c00 */
[----:B------:R-:W2:Y:S01]  /*1320*/  LDCU UR6, c[0x0][0x370] ;  /* 0x00006e00ff0677ac */ /* 0x000ea20008000800 */
[----:B------:R-:W3:Y:S01]  /*1330*/  LDCU UR5, c[0x0][0x374] ;  /* 0x00006e80ff0577ac */ /* 0x000ee20008000800 */
[----:B------:R-:W4:Y:S01]  /*1340*/  LDCU UR25, c[0x0][0xb0c] ;  /* 0x00016180ff1977ac */ /* 0x000f220008000800 */
[----:B------:R-:W4:Y:S01]  /*1350*/  LDCU UR4, c[0x0][0xb20] ;  /* 0x00016400ff0477ac */ /* 0x000f220008000800 */
[----:B------:R-:W4:Y:S01]  /*1360*/  LDCU.64 UR8, c[0x0][0xb28] ;  /* 0x00016500ff0877ac */ /* 0x000f220008000a00 */
[----:B-1----:R-:W-:Y:S02]  /*1370*/  UISETP.NE.AND UP0, UPT, UR22, 0x1, UPT ;  /* 0x000000011600788c */ /* 0x002fe4000bf05270 */
[----:B---3--:R-:W-:Y:S02]  /*1380*/  UIMAD.WIDE.U32 UR10, UR5, UR23, URZ ;  /* 0x00000017050a72a5 */ /* 0x008fe4000f8e00ff */
[----:B--2---:R-:W-:-:S02]  /*1390*/  UIMAD.WIDE.U32 UR12, UR6, UR20, URZ ;  /* 0x00000014060c72a5 */ /* 0x004fc4000f8e00ff */
[----:B----4-:R-:W-:Y:S02]  /*13a0*/  UISETP.NE.AND UP1, UPT, UR25, 0x1, UPT ;  /* 0x000000011900788c */ /* 0x010fe4000bf25270 */
[----:B------:R-:W-:Y:S01]  /*13b0*/  UISETP.NE.AND UP2, UPT, UR19, 0x1, UPT ;  /* 0x000000011300788c */ /* 0x000fe2000bf45270 */
[----:B------:R-:W-:Y:S02]  /*13c0*/  UMOV UR10, UR11 ;  /* 0x0000000b000a7c82 */ /* 0x000fe40008000000 */
[----:B------:R-:W-:Y:S01]  /*13d0*/  UMOV UR12, UR13 ;  /* 0x0000000d000c7c82 */ /* 0x000fe20008000000 */
[----:B------:R-:W-:Y:S02]  /*13e0*/  @UP0 USHF.R.U32.HI UR5, URZ, UR4, UR10 ;  /* 0x00000004ff050299 */ /* 0x000fe4000801160a */
[----:B------:R-:W-:Y:S02]  /*13f0*/  UIMAD.WIDE.U32 UR16, UR26, UR23, URZ ;  /* 0x000000171a1072a5 */ /* 0x000fe4000f8e00ff */
[----:B------:R-:W-:-:S02]  /*1400*/  UIMAD.WIDE.U32 UR10, UR5, UR8, URZ ;  /* 0x00000008050a72a5 */ /* 0x000fc4000f8e00ff */
[----:B------:R-:W-:Y:S02]  /*1410*/  @UP1 USHF.R.U32.HI UR6, URZ, UR21, UR12 ;  /* 0x00000015ff061299 */ /* 0x000fe4000801160c */
[----:B------:R-:W-:Y:S02]  /*1420*/  UIMAD.WIDE.U32 UR14, UR24, UR20, URZ ;  /* 0x00000014180e72a5 */ /* 0x000fe4000f8e00ff */
[----:B------:R-:W-:Y:S01]  /*1430*/  UIMAD.WIDE.U32 UR12, UR6, UR8, URZ ;  /* 0x00000008060c72a5 */ /* 0x000fe2000f8e00ff */
[----:B------:R-:W-:Y:S01]  /*1440*/  UMOV UR16, UR17 ;  /* 0x0000001100107c82 */ /* 0x000fe20008000000 */
[----:B------:R-:W-:Y:S01]  /*1450*/  UMOV UR10, UR11 ;  /* 0x0000000b000a7c82 */ /* 0x000fe20008000000 */
[----:B------:R-:W-:Y:S02]  /*1460*/  USHF.R.U32.HI UR16, URZ, UR4, UR16 ;  /* 0x00000004ff107299 */ /* 0x000fe40008011610 */
[----:B------:R-:W-:Y:S02]  /*1470*/  @UP2 USHF.R.U32.HI UR5, URZ, UR9, UR10 ;  /* 0x00000009ff052299 */ /* 0x000fe4000801160a */
[----:B------:R-:W-:Y:S01]  /*1480*/  UMOV UR7, UR13 ;  /* 0x0000000d00077c82 */ /* 0x000fe20008000000 */
[----:B------:R-:W-:Y:S01]  /*1490*/  UMOV UR14, UR15 ;  /* 0x0000000f000e7c82 */ /* 0x000fe20008000000 */
[----:B------:R-:W-:-:S02]  /*14a0*/  @UP2 USHF.R.U32.HI UR6, URZ, UR9, UR7 ;  /* 0x00000009ff062299 */ /* 0x000fc40008011607 */
[----:B------:R-:W-:Y:S02]  /*14b0*/  USHF.R.U32.HI UR14, URZ, UR21, UR14 ;  /* 0x00000015ff0e7299 */ /* 0x000fe4000801160e */
[----:B------:R-:W-:Y:S02]  /*14c0*/  USEL UR4, UR26, UR16, !UP0 ;  /* 0x000000101a047287 */ /* 0x000fe4000c000000 */
[----:B------:R-:W-:Y:S02]  /*14d0*/  UIMAD UR7, UR5, UR19, URZ ;  /* 0x00000013050772a4 */ /* 0x000fe4000f8e02ff */
[----:B------:R-:W-:Y:S02]  /*14e0*/  USEL UR5, UR24, UR14, !UP1 ;  /* 0x0000000e18057287 */ /* 0x000fe4000c800000 */
[----:B------:R-:W-:Y:S02]  /*14f0*/  UIMAD UR12, UR6, UR19, URZ ;  /* 0x00000013060c72a4 */ /* 0x000fe4000f8e02ff */
[----:B------:R-:W-:-:S02]  /*1500*/  UISETP.GE.AND UP0, UPT, UR4, UR7, UPT ;  /* 0x000000070400728c */ /* 0x000fc4000bf06270 */
[----:B------:R-:W-:Y:S02]  /*1510*/  UIMAD.WIDE.U32 UR10, UR4, UR8, URZ ;  /* 0x00000008040a72a5 */ /* 0x000fe4000f8e00ff */
[----:B------:R-:W-:Y:S02]  /*1520*/  UISETP.GE.OR UP0, UPT, UR5, UR12, UP0 ;  /* 0x0000000c0500728c */ /* 0x000fe40008706670 */
[----:B------:R-:W-:Y:S02]  /*1530*/  UIMAD.WIDE.U32 UR12, UR5, UR8, URZ ;  /* 0x00000008050c72a5 */ /* 0x000fe4000f8e00ff */
[----:B------:R-:W-:Y:S01]  /*1540*/  UIADD3 UR10, UPT, UPT, -UR4, URZ, URZ ;  /* 0x000000ff040a7290 */ /* 0x000fe2000fffe1ff */
[----:B------:R-:W-:Y:S01]  /*1550*/  UMOV UR8, UR11 ;  /* 0x0000000b00087c82 */ /* 0x000fe20008000000 */
[----:B------:R-:W-:Y:S02]  /*1560*/  UIADD3 UR20, UPT, UPT, -UR5, URZ, URZ ;  /* 0x000000ff05147290 */ /* 0x000fe4000fffe1ff */
[----:B------:R-:W-:-:S03]  /*1570*/  USHF.R.U32.HI UR8, URZ, UR9, UR8 ;  /* 0x00000009ff087299 */ /* 0x000fc60008011608 */
[----:B------:R-:W-:Y:S01]  /*1580*/  @!UP0 UMOV UR7, UR13 ;  /* 0x0000000d00078c82 */ /* 0x000fe20008000000 */
[----:B------:R-:W-:Y:S02]  /*1590*/  UIMAD UR26, UR22, UR10, UR26 ;  /* 0x0000000a161a72a4 */ /* 0x000fe4000f8e021a */
[----:B------:R-:W-:Y:S02]  /*15a0*/  USEL UR8, UR4, UR8, !UP2 ;  /* 0x0000000804087287 */ /* 0x000fe4000d000000 */
[----:B------:R-:W-:Y:S02]  /*15b0*/  @!UP0 USHF.R.U32.HI UR7, URZ, UR9, UR7 ;  /* 0x00000009ff078299 */ /* 0x000fe40008011607 */
[----:B------:R-:W-:Y:S02]  /*15c0*/  UIADD3 UR9, UPT, UPT, -UR8, URZ, URZ ;  /* 0x000000ff08097290 */ /* 0x000fe4000fffe1ff */
[----:B------:R-:W-:Y:S02]  /*15d0*/  @!UP0 USEL UR7, UR5, UR7, !UP2 ;  /* 0x0000000705078287 */ /* 0x000fe4000d000000 */
[----:B------:R-:W-:-:S02]  /*15e0*/  UIMAD UR9, UR19, UR9, UR4 ;  /* 0x00000009130972a4 */ /* 0x000fc4000f8e0204 */
[----:B------:R-:W-:Y:S02]  /*15f0*/  @!UP0 UIADD3 UR8, UPT, UPT, UR8, -UR7, URZ ;  /* 0x8000000708088290 */ /* 0x000fe4000fffe0ff */
[----:B------:R-:W-:Y:S02]  /*1600*/  @!UP0 UIMAD UR6, UR9, UR6, UR7 ;  /* 0x00000006090682a4 */ /* 0x000fe4000f8e0207 */
[----:B------:R-:W-:Y:S02]  /*1610*/  @!UP0 UIMAD UR4, UR8, UR19, UR5 ;  /* 0x00000013080482a4 */ /* 0x000fe4000f8e0205 */
[----:B------:R-:W-:Y:S02]  /*1620*/  UIMAD UR20, UR25, UR20, UR24 ;  /* 0x00000014191472a4 */ /* 0x000fe4000f8e0218 */
[----:B------:R-:W-:Y:S01]  /*1630*/  UIMAD UR26, UR4, UR22, UR26 ;  /* 0x00000016041a72a4 */ /* 0x000fe2000f8e021a */
[----:B------:R-:W-:Y:S02]  /*1640*/  @!UP0 UMOV UR5, UR6 ;  /* 0x0000000600058c82 */ /* 0x000fe40008000000 */
[----:B------:R-:W-:-:S12]  /*1650*/  UIMAD UR20, UR5, UR25, UR20 ;  /* 0x00000019051472a4 */ /* 0x000fd8000f8e0214 */
.L_x_18:
[----:B------:R-:W-:Y:S02]  /*1660*/  UISETP.NE.AND UP1, UPT, UR27, 0x1, UPT ;  /* 0x000000011b00788c */ /* 0x000fe4000bf25270 */
[----:B------:R-:W-:Y:S02]  /*1670*/  UISETP.NE.AND UP0, UPT, UR18, 0x2, UPT ;  /* 0x000000021200788c */ /* 0x000fe4000bf05270 */
[----:B------:R-:W-:Y:S02]  /*1680*/  ULOP3.LUT UR37, UR37, 0x800, URZ, 0xc0, !UPT ;  /* 0x0000080025257892 */ /* 0x000fe4000f8ec0ff */
[----:B------:R-:W-:-:S03]  /*1690*/  USHF.L.U32 UR31, UR28, UR31, URZ ;  /* 0x0000001f1c1f7299 */ /* 0x000fc600080006ff */
[----:B------:R-:W-:Y:S09]  /*16a0*/  BRA.U UP1, `(.L_x_19) ;  /* 0x0000000101447547 */ /* 0x000ff2000b800000 */
[----:B------:R-:W1:Y:S01]  /*16b0*/  LDCU.128 UR8, c[0x0][0xb10] ;  /* 0x00016200ff0877ac */ /* 0x000e620008000c00 */
[----:B------:R-:W2:Y:S01]  /*16c0*/  LDCU UR12, c[0x0][0xb0c] ;  /* 0x00016180ff0c77ac */ /* 0x000ea20008000800 */
[----:B------:R-:W3:Y:S01]  /*16d0*/  LDCU UR13, c[0x0][0xb20] ;  /* 0x00016400ff0d77ac */ /* 0x000ee20008000800 */
[----:B-1----:R-:W-:Y:S02]  /*16e0*/  UIMAD.WIDE.U32 UR6, UR20, UR8, URZ ;  /* 0x00000008140672a5 */ /* 0x002fe4000f8e00ff */
[----:B------:R-:W-:Y:S02]  /*16f0*/  UIMAD.WIDE.U32 UR4, UR26, UR11, URZ ;  /* 0x0000000b1a0472a5 */ /* 0x000fe4000f8e00ff */
[----:B--2---:R-:W-:Y:S02]  /*1700*/  UISETP.NE.AND UP2, UPT, UR12, 0x1, UPT ;  /* 0x000000010c00788c */ /* 0x004fe4000bf45270 */
[----:B------:R-:W-:Y:S01]  /*1710*/  UISETP.NE.AND UP1, UPT, UR10, 0x1, UPT ;  /* 0x000000010a00788c */ /* 0x000fe2000bf25270 */
[----:B------:R-:W-:-:S02]  /*1720*/  UMOV UR6, UR7 ;  /* 0x0000000700067c82 */ /* 0x000fc40008000000 */
[----:B------:R-:W-:Y:S01]  /*1730*/  UMOV UR4, UR5 ;  /* 0x0000000500047c82 */ /* 0x000fe20008000000 */
[----:B------:R-:W-:Y:S02]  /*1740*/  USHF.R.U32.HI UR6, URZ, UR9, UR6 ;  /* 0x00000009ff067299 */ /* 0x000fe40008011606 */
[----:B---3--:R-:W-:Y:S02]  /*1750*/  USHF.R.U32.HI UR4, URZ, UR13, UR4 ;  /* 0x0000000dff047299 */ /* 0x008fe40008011604 */
[----:B------:R-:W-:Y:S02]  /*1760*/  USEL UR5, UR20, UR6, !UP2 ;  /* 0x0000000614057287 */ /* 0x000fe4000d000000 */
[----:B------:R-:W-:-:S04]  /*1770*/  USEL UR4, UR26, UR4, !UP1 ;  /* 0x000000041a047287 */ /* 0x000fc8000c800000 */
[----:B------:R-:W-:Y:S02]  /*1780*/  UIADD3 UR6, UPT, UPT, -UR4, UR5, URZ ;  /* 0x0000000504067290 */ /* 0x000fe4000fffe1ff */
[----:B------:R-:W-:Y:S02]  /*1790*/  UIADD3 UR4, UPT, UPT, UR4, -UR5, URZ ;  /* 0x8000000504047290 */ /* 0x000fe4000fffe0ff */
[----:B------:R-:W-:Y:S02]  /*17a0*/  UIMAD UR26, UR6, UR10, UR26 ;  /* 0x0000000a061a72a4 */ /* 0x000fe4000f8e021a */
[----:B------:R-:W-:-:S12]  /*17b0*/  UIMAD UR20, UR4, UR12, UR20 ;  /* 0x0000000c041472a4 */ /* 0x000fd8000f8e0214 */
.L_x_19:
[----:B------:R-:W-:Y:S05]  /*17c0*/  BRA.U !UP5, `(.L_x_20) ;  /* 0x000000010d0c7547 */ /* 0x000fea000b800000 */
[----:B------:R-:W-:Y:S01]  /*17d0*/  UCGABAR_WAIT ;  /* 0x0000000000007dc7 */ /* 0x000fe20008000000 */
[----:B------:R-:W-:Y:S01]  /*17e0*/  CCTL.IVALL ;  /* 0x00000000ff00798f */ /* 0x000fe20002000000 */
[----:B------:R-:W-:Y:S05]  /*17f0*/  BRA `(.L_x_21) ;  /* 0x0000000000047947 */ /* 0x000fea0003800000 */
.L_x_20:
[----:B------:R-:W-:Y:S06]  /*1800*/  BAR.SYNC.DEFER_BLOCKING 0x0 ;  /* 0x0000000000007b1d */ /* 0x000fec0000010000 */
.L_x_21:
[----:B------:R-:W-:Y:S05]  /*1810*/  BRA.U UP0, `(.L_x_22) ;  /* 0x0000001900107547 */ /* 0x000fea000b800000 */
[----:B------:R-:W1:Y:S01]  /*1820*/  LDCU UR6, c[0x0][0x38c] ;  /* 0x00007180ff0677ac */ /* 0x000e620008000800 */
[----:B------:R-:W-:Y:S01]  /*1830*/  PLOP3.LUT P2, PT, PT, PT, UP3, 0x80, 0x8 ;  /* 0x000000000008781c */ /* 0x000fe20003f4f038 */
[----:B------:R-:W-:Y:S01]  /*1840*/  IMAD.MOV.U32 R12, RZ, RZ, 0x1 ;  /* 0x00000001ff0c7424 */ /* 0x000fe200078e00ff */
[----:B------:R-:W-:Y:S01]  /*1850*/  ISETP.NE.AND P3, PT, R3, RZ, P4 ;  /* 0x000000ff0300720c */ /* 0x000fe20002765270 */
[----:B------:R-:W-:Y:S01]  /*1860*/  USHF.L.U32 UR7, UR24, 0x6, URZ ;  /* 0x0000000618077899 */ /* 0x000fe200080006ff */
[----:B------:R-:W-:Y:S01]  /*1870*/  PLOP3.LUT P2, PT, P2, PT, PT, 0x8, 0x80 ;  /* 0x000000000080781c */ /* 0x000fe2000174e170 */
[----:B------:R-:W-:Y:S01]  /*1880*/  USHF.L.U32 UR54, UR24, 0x5, URZ ;  /* 0x0000000518367899 */ /* 0x000fe200080006ff */
[----:B------:R-:W-:Y:S01]  /*1890*/  CS2R R10, SRZ ;  /* 0x00000000000a7805 */ /* 0x000fe2000001ff00 */
[----:B------:R-:W-:Y:S01]  /*18a0*/  UISETP.NE.AND UP1, UPT, UR18, URZ, UPT ;  /* 0x000000ff1200728c */ /* 0x000fe2000bf25270 */
[----:B------:R-:W-:Y:S01]  /*18b0*/  IMAD.MOV.U32 R9, RZ, RZ, RZ ;  /* 0x000000ffff097224 */ /* 0x000fe200078e00ff */
[----:B------:R-:W2:Y:S01]  /*18c0*/  LDCU UR48, c[0x0][0x370] ;  /* 0x00006e00ff3077ac */ /* 0x000ea20008000800 */
[----:B------:R-:W-:Y:S01]  /*18d0*/  IMAD.MOV.U32 R8, RZ, RZ, 0x1 ;  /* 0x00000001ff087424 */ /* 0x000fe200078e00ff */
[----:B------:R-:W3:Y:S01]  /*18e0*/  LDCU.64 UR44, c[0x0][0x348] ;  /* 0x00006900ff2c77ac */ /* 0x000ee20008000a00 */
[----:B-1----:R-:W-:-:S02]  /*18f0*/  UIADD3 UR5, UPT, UPT, UR6, 0x7f, URZ ;  /* 0x0000007f06057890 */ /* 0x002fc4000fffe0ff */
[----:B------:R-:W-:Y:S02]  /*1900*/  UIADD3 UR56, UPT, UPT, UR6, 0xfe, URZ ;  /* 0x000000fe06387890 */ /* 0x000fe4000fffe0ff */
[----:B------:R-:W-:Y:S01]  /*1910*/  USHF.R.S32.HI UR4, URZ, 0x1f, UR5 ;  /* 0x0000001fff047899 */ /* 0x000fe20008011405 */
[----:B------:R-:W1:Y:S03]  /*1920*/  LDCU UR47, c[0x0][0x374] ;  /* 0x00006e80ff2f77ac */ /* 0x000e660008000800 */
[----:B------:R-:W-:Y:S02]  /*1930*/  ULEA.HI UR4, UR4, UR5, URZ, 0x7 ;  /* 0x0000000504047291 */ /* 0x000fe4000f8f38ff */
[----:B------:R-:W-:Y:S02]  /*1940*/  UIADD3 UR5, UPT, UPT, UR6, -0x1, URZ ;  /* 0xffffffff06057890 */ /* 0x000fe4000fffe0ff */
[----:B------:R-:W-:-:S02]  /*1950*/  USHF.R.S32.HI UR50, URZ, 0x7, UR4 ;  /* 0x00000007ff327899 */ /* 0x000fc40008011404 */
[----:B------:R-:W-:Y:S02]  /*1960*/  UISETP.GE.U32.AND UP2, UPT, UR5, -0xff, UPT ;  /* 0xffffff010500788c */ /* 0x000fe4000bf46070 */
[----:B------:R-:W-:Y:S02]  /*1970*/  UISETP.LT.U32.AND UP0, UPT, UR50, 0x8, UPT ;  /* 0x000000083200788c */ /* 0x000fe4000bf01070 */
[----:B------:R-:W-:Y:S02]  /*1980*/  ULOP3.LUT UR5, UR7, 0x40, URZ, 0xc0, !UPT ;  /* 0x0000004007057892 */ /* 0x000fe4000f8ec0ff */
[----:B------:R-:W-:Y:S02]  /*1990*/  USEL UR49, UR50, 0x8, UP0 ;  /* 0x0000000832317887 */ /* 0x000fe40008000000 */
[----:B------:R-:W-:Y:S02]  /*19a0*/  ULOP3.LUT UR54, UR54, 0x20, URZ, 0xc0, !UPT ;  /* 0x0000002036367892 */ /* 0x000fe4000f8ec0ff */
[----:B------:R-:W-:-:S02]  /*19b0*/  UIADD3 UR4, UPT, UPT, UR49, -0x1, URZ ;  /* 0xffffffff31047890 */ /* 0x000fc4000fffe0ff */
[----:B------:R-:W-:Y:S02]  /*19c0*/  @UP2 UIADD3 UR4, UPT, UPT, UR49, URZ, URZ ;  /* 0x000000ff31042290 */ /* 0x000fe4000fffe0ff */
[----:B------:R-:W-:Y:S02]  /*19d0*/  USEL UR38, UR40, 0x2, UP1 ;  /* 0x0000000228267887 */ /* 0x000fe40008800000 */
[----:B------:R-:W-:Y:S02]  /*19e0*/  ULEA.HI UR52, UR37, UR5, URZ, 0x1a ;  /* 0x0000000525347291 */ /* 0x000fe4000f8fd0ff */
[----:B------:R-:W-:Y:S02]  /*19f0*/  UIADD3 UR53, UPT, UPT, UR50, -UR49, URZ ;  /* 0x8000003132357290 */ /* 0x000fe4000fffe0ff */
[----:B------:R-:W-:Y:S02]  /*1a00*/  UIADD3 UR39, UPT, UPT, UR4, 0x1, URZ ;  /* 0x0000000104277890 */ /* 0x000fe4000fffe0ff */
[----:B------:R-:W-:Y:S01]  /*1a10*/  UIADD3 UR51, UPT, UPT, -UR4, URZ, URZ ;  /* 0x000000ff04337290 */ /* 0x000fe2000fffe1ff */
[----:B-123--:R-:W-:-:S11]  /*1a20*/  UMOV UR29, URZ ;  /* 0x000000ff001d7c82 */ /* 0x00efd60008000000 */
.L_x_46:
[----:B------:R-:W-:Y:S01]  /*1a30*/  UISETP.NE.AND UP0, UPT, UR55, URZ, UPT ;  /* 0x000000ff3700728c */ /* 0x000fe2000bf05270 */
[----:B------:R-:W1:Y:S08]  /*1a40*/  S2UR UR55, SR_CgaCtaId ;  /* 0x00000000003779c3 */ /* 0x000e700000008800 */
[----:B---3--:R-:W-:Y:S05]  /*1a50*/  BRA.U UP0, `(.L_x_23) ;  /* 0x0000000100347547 */ /* 0x008fea000b800000 */
[----:B------:R-:W2:Y:S01]  /*1a60*/  S2R R0, SR_CgaCtaId ;  /* 0x0000000000007919 */ /* 0x000ea20000008800 */
[----:B------:R-:W-:-:S04]  /*1a70*/  MOV R2, 0x400 ;  /* 0x0000040000027802 */ /* 0x000fc80000000f00 */
[----:B--2---:R-:W-:Y:S02]  /*1a80*/  LEA R0, R0, R2, 0x18 ;  /* 0x0000000200007211 */ /* 0x004fe400078ec0ff */
[----:B------:R-:W-:-:S03]  /*1a90*/  SHF.L.U32 R2, R8, 0x1f, RZ ;  /* 0x0000001f08027819 */ /* 0x000fc600000006ff */
[----:B------:R-:W-:-:S04]  /*1aa0*/  IMAD R0, R9, 0x8, R0 ;  /* 0x0000000809007824 */ /* 0x000fc800078e0200 */
[----:B------:R-:W2:Y:S02]  /*1ab0*/  SYNCS.PHASECHK.TRANS64.TRYWAIT P0, [R0+URZ+0x130], R2 ;  /* 0x00013002000075a7 */ /* 0x000ea400080011ff */
[----:B--2---:R-:W-:Y:S05]  /*1ac0*/  @!P0 BRA `(.L_x_24) ;  /* 0x0000006800108947 */ /* 0x004fea0003800000 */
.L_x_141:
[----:B------:R-:W-:Y:S01]  /*1ad0*/  VIADD R9, R9, 0x1 ;  /* 0x0000000109097836 */ /* 0x000fe20000000000 */
[----:B------:R2:W-:Y:S04]  /*1ae0*/  SYNCS.ARRIVE.TRANS64.A1T0 RZ, [R0+URZ+0x120], RZ ;  /* 0x000120ff00ff79a7 */ /* 0x0005e800081000ff */
[----:B------:R-:W-:-:S04]  /*1af0*/  ISETP.NE.AND P0, PT, R9, 0x2, PT ;  /* 0x000000020900780c */ /* 0x000fc80003f05270 */
[----:B------:R-:W-:Y:S02]  /*1b00*/  SEL R9, R9, RZ, P0 ;  /* 0x000000ff09097207 */ /* 0x000fe40000000000 */
[----:B--2---:R-:W-:-:S04]  /*1b10*/  SEL R0, RZ, 0x1, P0 ;  /* 0x00000001ff007807 */ /* 0x004fc80000000000 */
[----:B------:R-:W-:-:S07]  /*1b20*/  LOP3.LUT R8, R8, R0, RZ, 0x3c, !PT ;  /* 0x0000000008087212 */ /* 0x000fce00078e3cff */
.L_x_23:
[----:B------:R-:W-:Y:S01]  /*1b30*/  UMOV UR21, 0x400 ;  /* 0x0000040000157882 */ /* 0x000fe20000000000 */
[----:B------:R-:W-:Y:S01]  /*1b40*/  SHF.L.U32 R0, R12, 0x1f, RZ ;  /* 0x0000001f0c007819 */ /* 0x000fe200000006ff */
[----:B-1----:R-:W-:Y:S02]  /*1b50*/  ULEA UR21, UR55, UR21, 0x18 ;  /* 0x0000001537157291 */ /* 0x002fe4000f8ec0ff */
[----:B------:R-:W-:Y:S02]  /*1b60*/  UISETP.GE.U32.AND UP0, UPT, UR56, 0xff, UPT ;  /* 0x000000ff3800788c */ /* 0x000fe4000bf06070 */
[----:B------:R-:W-:Y:S02]  /*1b70*/  ULEA UR4, UR29, UR21, 0x3 ;  /* 0x000000151d047291 */ /* 0x000fe4000f8e18ff */
[----:B------:R-:W-:Y:S01]  /*1b80*/  ULEA UR19, UR26, UR54, 0x6 ;  /* 0x000000361a137291 */ /* 0x000fe2000f8e30ff */
[----:B------:R-:W-:-:S06]  /*1b90*/  UMOV UR13, URZ ;  /* 0x000000ff000d7c82 */ /* 0x000fcc0008000000 */
[----:B------:R1:W2:Y:S01]  /*1ba0*/  SYNCS.PHASECHK.TRANS64.TRYWAIT P1, [UR4+0x40], R0 ;  /* 0x00004000ff0075a7 */ /* 0x0002a20008021104 */
[----:B------:R-:W-:-:S04]  /*1bb0*/  ULEA.HI UR4, UR20, UR20, URZ, 0x1 ;  /* 0x0000001414047291 */ /* 0x000fc8000f8f08ff */
[----:B------:R-:W-:-:S04]  /*1bc0*/  USHF.L.U32 UR4, UR4, 0x6, URZ ;  /* 0x0000000604047899 */ /* 0x000fc800080006ff */
[----:B------:R-:W-:-:S04]  /*1bd0*/  ULOP3.LUT UR35, UR4, 0xffffff80, URZ, 0xc0, !UPT ;  /* 0xffffff8004237892 */ /* 0x000fc8000f8ec0ff */
[----:B------:R-:W-:Y:S01]  /*1be0*/  UIADD3 UR35, UPT, UPT, UR52, UR35, URZ ;  /* 0x0000002334237290 */ /* 0x000fe2000fffe0ff */
[----:B------:R-:W-:Y:S11]  /*1bf0*/  BRA.U !UP0, `(.L_x_25) ;  /* 0x0000000508107547 */ /* 0x000ff6000b800000 */
[----:B------:R-:W-:Y:S01]  /*1c00*/  UMOV UR30, UR51 ;  /* 0x00000033001e7c82 */ /* 0x000fe20008000000 */
[----:B------:R-:W-:Y:S01]  /*1c10*/  UMOV UR6, UR29 ;  /* 0x0000001d00067c82 */ /* 0x000fe20008000000 */
[----:B------:R-:W-:-:S05]  /*1c20*/  UMOV UR26, 0x40 ;  /* 0x00000040001a7882 */ /* 0x000fca0000000000 */
.L_x_33:
[----:B------:R-:W-:Y:S01]  /*1c30*/  ULEA UR5, UR6, UR21, 0x3 ;  /* 0x0000001506057291 */ /* 0x000fe2000f8e18ff */
[----:B--2---:R-:W-:Y:S01]  /*1c40*/  @P4 MOV R2, 0xc000 ;  /* 0x0000c00000024802 */ /* 0x004fe20000000f00 */
[----:B--23--:R-:W-:Y:S10]  /*1c50*/  @P1 BRA `(.L_x_26) ;  /* 0x00000000000c1947 */ /* 0x00cff40003800000 */
[----:B------:R-:W-:-:S04]  /*1c60*/  SHF.L.U32 R3, R12, 0x1f, RZ ;  /* 0x0000001f0c037819 */ /* 0x000fc800000006ff */
[----:B------:R-:W2:Y:S02]  /*1c70*/  SYNCS.PHASECHK.TRANS64.TRYWAIT P0, [UR5+0x40], R3 ;  /* 0x00004003ff0075a7 */ /* 0x000ea40008001105 */
[----:B--2---:R-:W-:Y:S05]  /*1c80*/  @!P0 BRA `(.L_x_27) ;  /* 0x0000006400b48947 */ /* 0x004fea0003800000 */
.L_x_26:
[----:B------:R2:W-:Y:S01]  /*1c90*/  @P4 SYNCS.ARRIVE.TRANS64 RZ, [UR5], R2 ;  /* 0x00000002ffff49a7 */ /* 0x0005e20008000005 */
[----:B------:R-:W-:Y:S02]  /*1ca0*/  ULOP3.LUT UR4, UR38, 0x2, URZ, 0xfc, !UPT ;  /* 0x0000000226047892 */ /* 0x000fe4000f8efcff */
[----:B------:R-:W-:Y:S02]  /*1cb0*/  UIADD3 UR30, UPT, UPT, UR30, 0x1, URZ ;  /* 0x000000011e1e7890 */ /* 0x000fe4000fffe0ff */
[----:B------:R-:W-:Y:S02]  /*1cc0*/  UISETP.NE.AND UP0, UPT, UR4, 0x2, UPT ;  /* 0x000000020400788c */ /* 0x000fe4000bf05270 */
[----:B------:R-:W-:-:S07]  /*1cd0*/  UISETP.NE.AND UP2, UPT, UR30, 0x1, UPT ;  /* 0x000000011e00788c */ /* 0x000fce000bf45270 */
[----:B------:R-:W-:Y:S05]  /*1ce0*/  BRA.U UP0, `(.L_x_28) ;  /* 0x0000000100047547 */ /* 0x000fea000b800000 */
[----:B------:R-:W-:Y:S05]  /*1cf0*/  BPT.TRAP 0x1 ;  /* 0x000000040000795c */ /* 0x000fea0000300000 */
.L_x_28:
[----:B------:R-:W-:Y:S04]  /*1d00*/  BSSY.RECONVERGENT B0, `(.L_x_29) ;  /* 0x0000003000007945 */ /* 0x000fe80003800200 */
[----:B------:R-:W-:Y:S05]  /*1d10*/  @!P3 BRA `(.L_x_30) ;  /* 0x000000000004b947 */ /* 0x000fea0003800000 */
[----:B------:R-:W-:Y:S05]  /*1d20*/  BPT.TRAP 0x1 ;  /* 0x000000040000795c */ /* 0x000fea0000300000 */
.L_x_30:
[----:B------:R-:W-:Y:S05]  /*1d30*/  BSYNC.RECONVERGENT B0 ;  /* 0x0000000000007941 */ /* 0x000fea0003800200 */
.L_x_29:
[----:B------:R-:W-:Y:S01]  /*1d40*/  UIADD3 UR4, UPT, UPT, UR6, 0x1, URZ ;  /* 0x0000000106047890 */ /* 0x000fe2000fffe0ff */
[----:B------:R-:W-:Y:S01]  /*1d50*/  BSSY.RECONVERGENT B0, `(.L_x_31) ;  /* 0x000002a000007945 */ /* 0x000fe20003800200 */
[----:B------:R-:W-:Y:S02]  /*1d60*/  ELECT P0, URZ, PT ;  /* 0x0000000000ff782f */ /* 0x000fe40003800000 */
[----:B------:R-:W-:-:S04]  /*1d70*/  UISETP.NE.AND UP0, UPT, UR4, 0x8, UPT ;  /* 0x000000080400788c */ /* 0x000fc8000bf05270 */
[----:B------:R-:W-:Y:S02]  /*1d80*/  USEL UR7, URZ, 0x1, UP0 ;  /* 0x00000001ff077887 */ /* 0x000fe40008000000 */
[----:B------:R-:W-:-:S04]  /*1d90*/  USEL UR29, UR4, URZ, UP0 ;  /* 0x000000ff041d7287 */ /* 0x000fc80008000000 */
[----:B------:R-:W-:Y:S01]  /*1da0*/  ULEA UR4, UR29, UR21, 0x3 ;  /* 0x000000151d047291 */ /* 0x000fe2000f8e18ff */
[----:B------:R-:W-:-:S04]  /*1db0*/  LOP3.LUT R12, R12, UR7, RZ, 0x3c, !PT ;  /* 0x000000070c0c7c12 */ /* 0x000fc8000f8e3cff */
[----:B-1----:R-:W-:-:S04]  /*1dc0*/  SHF.L.U32 R0, R12, 0x1f, RZ ;  /* 0x0000001f0c007819 */ /* 0x002fc800000006ff */
[----:B------:R1:W3:Y:S01]  /*1dd0*/  SYNCS.PHASECHK.TRANS64.TRYWAIT P1, [UR4+0x40], R0 ;  /* 0x00004000ff0075a7 */ /* 0x0002e20008021104 */
[----:B------:R-:W-:Y:S05]  /*1de0*/  @!P0 BRA `(.L_x_32) ;  /* 0x0000000000808947 */ /* 0x000fea0003800000 */
[----:B------:R-:W-:Y:S02]  /*1df0*/  USHF.L.U32 UR4, UR6, 0xd, URZ ;  /* 0x0000000d06047899 */ /* 0x000fe400080006ff */
[----:B------:R-:W-:Y:S02]  /*1e00*/  UIADD3 UR22, UP1, UPT, UR44, 0x80, URZ ;  /* 0x000000802c167890 */ /* 0x000fe4000ff3e0ff */
[----:B------:R-:W-:Y:S02]  /*1e10*/  ULOP3.LUT UR24, UR4, UR37, URZ, 0xfc, !UPT ;  /* 0x0000002504187292 */ /* 0x000fe4000f8efcff */
[----:B------:R-:W-:Y:S02]  /*1e20*/  UIADD3 UR14, UP0, UPT, UR44, 0x180, URZ ;  /* 0x000001802c0e7890 */ /* 0x000fe4000ff1e0ff */
[----:B------:R-:W-:Y:S02]  /*1e30*/  ULEA UR24, UR24, UR21, 0x1 ;  /* 0x0000001518187291 */ /* 0x000fe4000f8e08ff */
[----:B------:R-:W-:-:S02]  /*1e40*/  UIADD3 UR4, UPT, UPT, UR21, UR4, URZ ;  /* 0x0000000415047290 */ /* 0x000fc4000fffe0ff */
[----:B------:R-:W-:Y:S02]  /*1e50*/  UIADD3 UR34, UPT, UPT, UR26, -0x40, URZ ;  /* 0xffffffc01a227890 */ /* 0x000fe4000fffe0ff */
[----:B------:R-:W-:Y:S02]  /*1e60*/  ULOP3.LUT UR33, UR5, 0xfefffff8, URZ, 0xc0, !UPT ;  /* 0xfefffff805217892 */ /* 0x000fe4000f8ec0ff */
[----:B------:R-:W-:Y:S02]  /*1e70*/  UIADD3.X UR23, UPT, UPT, URZ, UR45, URZ, UP1, !UPT ;  /* 0x0000002dff177290 */ /* 0x000fe40008ffe4ff */
[----:B------:R-:W-:Y:S02]  /*1e80*/  UIADD3 UR32, UPT, UPT, UR24, 0x3300, URZ ;  /* 0x0000330018207890 */ /* 0x000fe4000fffe0ff */
[----:B------:R-:W-:Y:S02]  /*1e90*/  UPRMT UR7, URZ, 0x5410, UR31 ;  /* 0x00005410ff077896 */ /* 0x000fe4000800001f */
[----:B------:R-:W-:-:S02]  /*1ea0*/  UIADD3 UR24, UPT, UPT, UR24, 0x5300, URZ ;  /* 0x0000530018187890 */ /* 0x000fc4000fffe0ff */
[----:B------:R-:W-:Y:S02]  /*1eb0*/  UIADD3.X UR15, UPT, UPT, URZ, UR45, URZ, UP0, !UPT ;  /* 0x0000002dff0f7290 */ /* 0x000fe400087fe4ff */
[----:B------:R-:W-:Y:S02]  /*1ec0*/  UIADD3 UR16, UPT, UPT, UR4, 0x23300, URZ ;  /* 0x0002330004107890 */ /* 0x000fe4000fffe0ff */
[----:B------:R-:W-:Y:S01]  /*1ed0*/  UIADD3 UR8, UPT, UPT, UR4, 0x24300, URZ ;  /* 0x0002430004087890 */ /* 0x000fe2000fffe0ff */
[----:B------:R-:W-:Y:S01]  /*1ee0*/  UMOV UR40, 0x0 ;  /* 0x0000000000287882 */ /* 0x000fe20000000000 */
[----:B------:R-:W-:Y:S01]  /*1ef0*/  UMOV UR41, 0x10000000 ;  /* 0x1000000000297882 */ /* 0x000fe20000000000 */
[----:B------:R-:W-:Y:S01]  /*1f00*/  UMOV UR27, UR35 ;  /* 0x00000023001b7c82 */ /* 0x000fe20008000000 */
[----:B------:R-:W-:Y:S01]  /*1f10*/  UMOV UR28, UR36 ;  /* 0x00000024001c7c82 */ /* 0x000fe20008000000 */
[----:B------:R-:W-:Y:S01]  /*1f20*/  UMOV UR25, UR33 ;  /* 0x0000002100197c82 */ /* 0x000fe20008000000 */
[----:B------:R-:W-:Y:S01]  /*1f30*/  UMOV UR20, UR36 ;  /* 0x0000002400147c82 */ /* 0x000fe20008000000 */
[----:B------:R-:W-:Y:S01]  /*1f40*/  UMOV UR17, UR33 ;  /* 0x0000002100117c82 */ /* 0x000fe20008000000 */
[----:B------:R-:W-:Y:S01]  /*1f50*/  UMOV UR18, UR34 ;  /* 0x0000002200127c82 */ /* 0x000fe20008000000 */
[----:B------:R4:W-:Y:S01]  /*1f60*/  UTMALDG.3D.MULTICAST.2CTA [UR32], [UR22], UR7, desc[UR40] ;  /* 0x00002820160073b4 */ /* 0x0009e20008211807 */
[----:B------:R-:W-:Y:S01]  /*1f70*/  UMOV UR10, UR26 ;  /* 0x0000001a000a7c82 */ /* 0x000fe20008000000 */
[----:B------:R-:W-:Y:S01]  /*1f80*/  UMOV UR11, UR19 ;  /* 0x00000013000b7c82 */ /* 0x000fe20008000000 */
[----:B------:R-:W-:Y:S01]  /*1f90*/  UMOV UR12, UR36 ;  /* 0x00000024000c7c82 */ /* 0x000fe20008000000 */
[----:B------:R-:W-:Y:S01]  /*1fa0*/  UMOV UR9, UR33 ;  /* 0x0000002100097c82 */ /* 0x000fe20008000000 */
[----:B------:R4:W-:Y:S01]  /*1fb0*/  UTMALDG.3D.MULTICAST.2CTA [UR24], [UR22], UR7, desc[UR40] ;  /* 0x00002818160073b4 */ /* 0x0009e20008211807 */
[----:B------:R4:W-:Y:S01]  /*1fc0*/  UTMALDG.3D.2CTA [UR16], [UR14], desc[UR40] ;  /* 0x000028100e0075b4 */ /* 0x0009e20008211000 */
[----:B------:R4:W-:Y:S02]  /*1fd0*/  UTMALDG.3D.2CTA [UR8], [UR14], desc[UR40] ;  /* 0x000028080e0075b4 */ /* 0x0009e40008211000 */
[----:B----4-:R-:W-:Y:S01]  /*1fe0*/  NOP ;  /* 0x0000000000007918 */ /* 0x010fe20000000000 */
.L_x_32:
[----:B------:R-:W-:Y:S05]  /*1ff0*/  BSYNC.RECONVERGENT B0 ;  /* 0x0000000000007941 */ /* 0x000fea0003800200 */
.L_x_31:
[----:B------:R-:W-:Y:S01]  /*2000*/  UIADD3 UR26, UPT, UPT, UR26, 0x80, URZ ;  /* 0x000000801a1a7890 */ /* 0x000fe2000fffe0ff */
[----:B------:R-:W-:Y:S01]  /*2010*/  UMOV UR6, UR29 ;  /* 0x0000001d00067c82 */ /* 0x000fe20008000000 */
[----:B------:R-:W-:Y:S01]  /*2020*/  UMOV UR13, UR39 ;  /* 0x00000027000d7c82 */ /* 0x000fe20008000000 */
[----:B------:R-:W-:Y:S09]  /*2030*/  BRA.U UP2, `(.L_x_33) ;  /* 0xfffffff902fc7547 */ /* 0x000ff2000b83ffff */
.L_x_25:
[----:B------:R-:W-:Y:S01]  /*2040*/  ULEA UR4, UR29, UR21, 0x3 ;  /* 0x000000151d047291 */ /* 0x000fe2000f8e18ff */
[----:B-1----:R-:W-:Y:S01]  /*2050*/  SHF.L.U32 R0, R12, 0x1f, RZ ;  /* 0x0000001f0c007819 */ /* 0x002fe200000006ff */
[----:B------:R-:W-:Y:S01]  /*2060*/  @!P2 SYNCS.ARRIVE.TRANS64.A1T0 RZ, [UR21+0xb8], RZ ;  /* 0x0000b8ffffffa9a7 */ /* 0x000fe20008100015 */
[----:B------:R-:W-:-:S06]  /*2070*/  UISETP.GT.AND UP0, UPT, UR50, UR49, UPT ;  /* 0x000000313200728c */ /* 0x000fcc000bf04270 */
[----:B--23--:R1:W2:Y:S03]  /*2080*/  SYNCS.PHASECHK.TRANS64.TRYWAIT P1, [UR4+0x40], R0 ;  /* 0x00004000ff0075a7 */ /* 0x00c2a60008021104 */
[----:B------:R-:W-:Y:S05]  /*2090*/  BRA.U !UP0, `(.L_x_34) ;  /* 0x0000000508087547 */ /* 0x000fea000b800000 */
[----:B------:R-:W-:Y:S01]  /*20a0*/  UIADD3 UR30, UPT, UPT, UR53, UR13, URZ ;  /* 0x0000000d351e7290 */ /* 0x000fe2000fffe0ff */
[----:B------:R-:W-:-:S11]  /*20b0*/  UMOV UR7, UR29 ;  /* 0x0000001d00077c82 */ /* 0x000fd60008000000 */
.L_x_42:
[----:B------:R-:W-:Y:S01]  /*20c0*/  ULEA UR6, UR7, UR21, 0x3 ;  /* 0x0000001507067291 */ /* 0x000fe2000f8e18ff */
[----:B--2---:R-:W-:Y:S01]  /*20d0*/  @P4 MOV R2, 0xc000 ;  /* 0x0000c00000024802 */ /* 0x004fe20000000f00 */
[----:B--23--:R-:W-:Y:S10]  /*20e0*/  @P1 BRA `(.L_x_35) ;  /* 0x00000000000c1947 */ /* 0x00cff40003800000 */
[----:B------:R-:W-:-:S04]  /*20f0*/  SHF.L.U32 R3, R12, 0x1f, RZ ;  /* 0x0000001f0c037819 */ /* 0x000fc800000006ff */
[----:B------:R-:W2:Y:S02]  /*2100*/  SYNCS.PHASECHK.TRANS64.TRYWAIT P0, [UR6+0x40], R3 ;  /* 0x00004003ff0075a7 */ /* 0x000ea40008001106 */
[----:B--2---:R-:W-:Y:S05]  /*2110*/  @!P0 BRA `(.L_x_36) ;  /* 0x0000006000a88947 */ /* 0x004fea0003800000 */
.L_x_35:
[----:B------:R2:W-:Y:S01]  /*2120*/  @P4 SYNCS.ARRIVE.TRANS64 RZ, [UR6], R2 ;  /* 0x00000002ffff49a7 */ /* 0x0005e20008000006 */
[----:B------:R-:W-:-:S04]  /*2130*/  ULOP3.LUT UR4, UR38, 0x2, URZ, 0xfc, !UPT ;  /* 0x0000000226047892 */ /* 0x000fc8000f8efcff */
[----:B------:R-:W-:-:S09]  /*2140*/  UISETP.NE.AND UP0, UPT, UR4, 0x2, UPT ;  /* 0x000000020400788c */ /* 0x000fd2000bf05270 */
[----:B------:R-:W-:Y:S05]  /*2150*/  BRA.U UP0, `(.L_x_37) ;  /* 0x0000000100047547 */ /* 0x000fea000b800000 */
[----:B------:R-:W-:Y:S05]  /*2160*/  BPT.TRAP 0x1 ;  /* 0x000000040000795c */ /* 0x000fea0000300000 */
.L_x_37:
[----:B------:R-:W-:Y:S04]  /*2170*/  BSSY.RECONVERGENT B0, `(.L_x_38) ;  /* 0x0000003000007945 */ /* 0x000fe80003800200 */
[----:B------:R-:W-:Y:S05]  /*2180*/  @!P3 BRA `(.L_x_39) ;  /* 0x000000000004b947 */ /* 0x000fea0003800000 */
[----:B------:R-:W-:Y:S05]  /*2190*/  BPT.TRAP 0x1 ;  /* 0x000000040000795c */ /* 0x000fea0000300000 */
.L_x_39:
[----:B------:R-:W-:Y:S05]  /*21a0*/  BSYNC.RECONVERGENT B0 ;  /* 0x0000000000007941 */ /* 0x000fea0003800200 */
.L_x_38:
        /* <DEDUP_REMOVED lines=14> */
[----:B------:R-:W-:Y:S02]  /*2290*/  USHF.L.U32 UR34, UR13, 0x7, URZ ;  /* 0x000000070d227899 */ /* 0x000fe400080006ff */
[----:B------:R-:W-:Y:S02]  /*22a0*/  ULEA UR24, UR24, UR21, 0x1 ;  /* 0x0000001518187291 */ /* 0x000fe4000f8e08ff */
[----:B------:R-:W-:-:S02]  /*22b0*/  UIADD3 UR22, UP0, UPT, UR44, 0x180, URZ ;  /* 0x000001802c167890 */ /* 0x000fc4000ff1e0ff */
[----:B------:R-:W-:Y:S02]  /*22c0*/  UIADD3 UR4, UPT, UPT, UR21, UR4, URZ ;  /* 0x0000000415047290 */ /* 0x000fe4000fffe0ff */
[----:B------:R-:W-:Y:S02]  /*22d0*/  ULOP3.LUT UR33, UR6, 0xfefffff8, URZ, 0xc0, !UPT ;  /* 0xfefffff806217892 */ /* 0x000fe4000f8ec0ff */
[----:B------:R-:W-:Y:S02]  /*22e0*/  UIADD3.X UR15, UPT, UPT, URZ, UR45, URZ, UP1, !UPT ;  /* 0x0000002dff0f7290 */ /* 0x000fe40008ffe4ff */
[----:B------:R-:W-:Y:S02]  /*22f0*/  UIADD3 UR32, UPT, UPT, UR24, 0x3300, URZ ;  /* 0x0000330018207890 */ /* 0x000fe4000fffe0ff */
[----:B------:R-:W-:Y:S02]  /*2300*/  UPRMT UR5, URZ, 0x5410, UR31 ;  /* 0x00005410ff057896 */ /* 0x000fe4000800001f */
[----:B------:R-:W-:-:S02]  /*2310*/  UIADD3 UR26, UPT, UPT, UR34, 0x40, URZ ;  /* 0x00000040221a7890 */ /* 0x000fc4000fffe0ff */
[----:B------:R-:W-:Y:S02]  /*2320*/  UIADD3 UR24, UPT, UPT, UR24, 0x5300, URZ ;  /* 0x0000530018187890 */ /* 0x000fe4000fffe0ff */
        /* <DEDUP_REMOVED lines=20> */
.L_x_41:
[----:B------:R-:W-:Y:S05]  /*2470*/  BSYNC.RECONVERGENT B0 ;  /* 0x0000000000007941 */ /* 0x000fea0003800200 */
.L_x_40:
[----:B------:R-:W-:Y:S01]  /*2480*/  UIADD3 UR13, UPT, UPT, UR13, 0x1, URZ ;  /* 0x000000010d0d7890 */ /* 0x000fe2000fffe0ff */
[----:B------:R-:W-:-:S03]  /*2490*/  UMOV UR7, UR29 ;  /* 0x0000001d00077c82 */ /* 0x000fc60008000000 */
[----:B------:R-:W-:-:S09]  /*24a0*/  UISETP.NE.AND UP0, UPT, UR13, UR30, UPT ;  /* 0x0000001e0d00728c */ /* 0x000fd2000bf05270 */
[----:B------:R-:W-:Y:S05]  /*24b0*/  BRA.U UP0, `(.L_x_42) ;  /* 0xfffffffd00007547 */ /* 0x000fea000b83ffff */
.L_x_34:
[C---:B------:R-:W-:Y:S01]  /*24c0*/  LEA R3, R11.reuse, UR21, 0x3 ;  /* 0x000000150b037c11 */ /* 0x040fe2000f8e18ff */
[----:B------:R-:W-:Y:S01]  /*24d0*/  NOP ;  /* 0x0000000000007918 */ /* 0x000fe20000000000 */
[----:B-1----:R-:W-:Y:S02]  /*24e0*/  SHF.L.U32 R0, R10, 0x1f, RZ ;  /* 0x0000001f0a007819 */ /* 0x002fe400000006ff */
[----:B------:R-:W-:Y:S02]  /*24f0*/  LEA R4, R11, UR21, 0x4 ;  /* 0x000000150b047c11 */ /* 0x000fe4000f8e20ff */
[----:B------:R-:W1:Y:S02]  /*2500*/  SYNCS.PHASECHK.TRANS64.TRYWAIT P0, [R3+URZ+0xc0], R0 ;  /* 0x0000c000030075a7 */ /* 0x000e6400080011ff */
[----:B-1----:R-:W-:Y:S05]  /*2510*/  @!P0 BRA `(.L_x_43) ;  /* 0x0000005c00c08947 */ /* 0x002fea0003800000 */
.L_x_144:
[----:B------:R-:W4:Y:S01]  /*2520*/  LDS.128 R4, [R4+0x150] ;  /* 0x0001500004047984 */ /* 0x000f220000000c00 */
[----:B------:R-:W-:Y:S01]  /*2530*/  UISETP.GE.AND UP0, UPT, UR42, 0x1, UPT ;  /* 0x000000012a00788c */ /* 0x000fe2000bf06270 */
[----:B------:R-:W-:Y:S01]  /*2540*/  @!PT LDS RZ, [RZ] ;  /* 0x00000000fffff984 */ /* 0x000fe20000000800 */
[----:B------:R-:W-:Y:S01]  /*2550*/  @!PT LDS RZ, [RZ] ;  /* 0x00000000fffff984 */ /* 0x000fe20000000800 */
[----:B------:R-:W-:Y:S01]  /*2560*/  @!PT LDS RZ, [RZ] ;  /* 0x00000000fffff984 */ /* 0x000fe20000000800 */
[----:B------:R-:W-:Y:S01]  /*2570*/  @!PT LDS RZ, [RZ] ;  /* 0x00000000fffff984 */ /* 0x000fe20000000800 */
[----:B------:R1:W-:Y:S06]  /*2580*/  MEMBAR.ALL.CTA ;  /* 0x0000000000007992 */ /* 0x0003ec0000008000 */
[----:B-1----:R-:W1:Y:S01]  /*2590*/  FENCE.VIEW.ASYNC.S ;  /* 0x00000000000073c6 */ /* 0x002e620000000000 */
[----:B----4-:R-:W-:-:S13]  /*25a0*/  LOP3.LUT P0, RZ, R6, 0x1, RZ, 0xc0, !PT ;  /* 0x0000000106ff7812 */ /* 0x010fda000780c0ff */
[----:B-1----:R-:W-:Y:S01]  /*25b0*/  VOTEU.ANY UP1, P0 ;  /* 0x0000000000ff7886 */ /* 0x002fe20000020100 */
[----:B------:R-:W-:-:S13]  /*25c0*/  PLOP3.LUT P0, PT, PT, PT, UP1, 0x80, 0x8 ;  /* 0x000000000008781c */ /* 0x000fda0003f0f018 */
[----:B------:R-:W-:Y:S02]  /*25d0*/  @P0 LOP3.LUT R0, R5, 0xffff, RZ, 0xc0, !PT ;  /* 0x0000ffff05000812 */ /* 0x000fe400078ec0ff */
[----:B--2---:R-:W-:Y:S02]  /*25e0*/  @P0 MOV R2, R4 ;  /* 0x0000000400020202 */ /* 0x004fe40000000f00 */
[----:B------:R-:W-:Y:S01]  /*25f0*/  @P0 R2UR UR5, R0 ;  /* 0x00000000000502ca */ /* 0x000fe200000e0000 */
[----:B------:R-:W-:Y:S01]  /*2600*/  VIADD R0, R3, 0xd0 ;  /* 0x000000d003007836 */ /* 0x000fe20000000000 */
[----:B------:R-:W-:Y:S02]  /*2610*/  @P0 SHF.R.U32.HI R4, RZ, 0x10, R5 ;  /* 0x00000010ff040819 */ /* 0x000fe40000011605 */
[----:B------:R-:W-:Y:S02]  /*2620*/  @P0 R2UR UR6, R2 ;  /* 0x00000000020602ca */ /* 0x000fe400000e0000 */
[----:B------:R-:W-:-:S02]  /*2630*/  PRMT R0, RZ, 0x654, R0 ;  /* 0x00000654ff007816 */ /* 0x000fc40000000000 */
[----:B------:R-:W-:Y:S02]  /*2640*/  @P0 R2UR UR4, R4 ;  /* 0x00000000040402ca */ /* 0x000fe400000e0000 */
[----:B------:R1:W-:Y:S03]  /*2650*/  SYNCS.ARRIVE.TRANS64.RED.A1T0 RZ, [R0+URZ], RZ ;  /* 0x000000ff00ff79a7 */ /* 0x0003e600081004ff */
[----:B------:R-:W-:-:S04]  /*2660*/  @UP1 UMOV UR43, UR5 ;  /* 0x00000005002b1c82 */ /* 0x000fc80008000000 */
[----:B------:R-:W-:-:S04]  /*2670*/  @UP1 UMOV UR46, UR6 ;  /* 0x00000006002e1c82 */ /* 0x000fc80008000000 */
[----:B------:R-:W-:Y:S01]  /*2680*/  @UP1 UMOV UR36, UR4 ;  /* 0x0000000400241c82 */ /* 0x000fe20008000000 */
[----:B------:R-:W-:Y:S05]  /*2690*/  BRA.U !UP0, `(.L_x_44) ;  /* 0x0000000108d47547 */ /* 0x000fea000b800000 */
[----:B------:R-:W2:Y:S01]  /*26a0*/  LDCU.128 UR12, c[0x0][0xb10] ;  /* 0x00016200ff0c77ac */ /* 0x000ea20008000c00 */
[----:B------:R-:W4:Y:S01]  /*26b0*/  LDCU UR22, c[0x0][0xb20] ;  /* 0x00016400ff1677ac */ /* 0x000f220008000800 */
[----:B------:R-:W3:Y:S01]  /*26c0*/  LDCU UR20, c[0x0][0xb0c] ;  /* 0x00016180ff1477ac */ /* 0x000ee20008000800 */
[----:B------:R-:W1:Y:S01]  /*26d0*/  LDCU.64 UR8, c[0x0][0xb28] ;  /* 0x00016500ff0877ac */ /* 0x000e620008000a00 */
[----:B------:R-:W-:Y:S02]  /*26e0*/  UISETP.NE.AND UP3, UPT, UR42, 0x1, UPT ;  /* 0x000000012a00788c */ /* 0x000fe4000bf65270 */
[----:B--2---:R-:W-:Y:S02]  /*26f0*/  UIMAD.WIDE.U32 UR6, UR47, UR15, URZ ;  /* 0x0000000f2f0672a5 */ /* 0x004fe4000f8e00ff */
[----:B------:R-:W-:Y:S02]  /*2700*/  UIMAD.WIDE.U32 UR4, UR48, UR12, URZ ;  /* 0x0000000c300472a5 */ /* 0x000fe4000f8e00ff */
[----:B------:R-:W-:-:S02]  /*2710*/  UISETP.NE.AND UP0, UPT, UR14, 0x1, UPT ;  /* 0x000000010e00788c */ /* 0x000fc4000bf05270 */
[----:B------:R-:W-:Y:S01]  /*2720*/  UIMAD.WIDE.U32 UR18, UR43, UR15, URZ ;  /* 0x0000000f2b1272a5 */ /* 0x000fe2000f8e00ff */
[----:B------:R-:W-:Y:S02]  /*2730*/  UMOV UR6, UR7 ;  /* 0x0000000700067c82 */ /* 0x000fe40008000000 */
[----:B------:R-:W-:Y:S01]  /*2740*/  UMOV UR4, UR5 ;  /* 0x0000000500047c82 */ /* 0x000fe20008000000 */
[----:B----4-:R-:W-:Y:S02]  /*2750*/  USHF.R.U32.HI UR6, URZ, UR22, UR6 ;  /* 0x00000016ff067299 */ /* 0x010fe40008011606 */
[----:B---3--:R-:W-:Y:S02]  /*2760*/  UISETP.NE.AND UP2, UPT, UR20, 0x1, UPT ;  /* 0x000000011400788c */ /* 0x008fe4000bf45270 */
[----:B------:R-:W-:Y:S02]  /*2770*/  USHF.R.U32.HI UR4, URZ, UR13, UR4 ;  /* 0x0000000dff047299 */ /* 0x000fe40008011604 */
[----:B------:R-:W-:-:S02]  /*2780*/  USEL UR5, UR47, UR6, !UP0 ;  /* 0x000000062f057287 */ /* 0x000fc4000c000000 */
[----:B------:R-:W-:Y:S02]  /*2790*/  USEL UR6, UR48, UR4, !UP2 ;  /* 0x0000000430067287 */ /* 0x000fe4000d000000 */
[----:B-1----:R-:W-:Y:S01]  /*27a0*/  UIMAD.WIDE.U32 UR10, UR5, UR8, URZ ;  /* 0x00000008050a72a5 */ /* 0x002fe2000f8e00ff */
[----:B------:R-:W-:Y:S01]  /*27b0*/  UMOV UR4, UR19 ;  /* 0x0000001300047c82 */ /* 0x000fe20008000000 */
[----:B------:R-:W-:Y:S02]  /*27c0*/  UIMAD.WIDE.U32 UR16, UR46, UR12, URZ ;  /* 0x0000000c2e1072a5 */ /* 0x000fe4000f8e00ff */
[----:B------:R-:W-:-:S03]  /*27d0*/  UIMAD.WIDE.U32 UR18, UR6, UR8, URZ ;  /* 0x00000008061272a5 */ /* 0x000fc6000f8e00ff */
[----:B------:R-:W-:Y:S01]  /*27e0*/  UMOV UR10, UR11 ;  /* 0x0000000b000a7c82 */ /* 0x000fe20008000000 */
[----:B------:R-:W-:Y:S02]  /*27f0*/  USHF.R.U32.HI UR4, URZ, UR22, UR4 ;  /* 0x00000016ff047299 */ /* 0x000fe40008011604 */
[----:B------:R-:W-:Y:S01]  /*2800*/  @UP3 USHF.R.U32.HI UR5, URZ, UR9, UR10 ;  /* 0x00000009ff053299 */ /* 0x000fe2000801160a */
[----:B------:R-:W-:Y:S01]  /*2810*/  UMOV UR16, UR17 ;  /* 0x0000001100107c82 */ /* 0x000fe20008000000 */
[----:B------:R-:W-:Y:S01]  /*2820*/  UMOV UR18, UR19 ;  /* 0x0000001300127c82 */ /* 0x000fe20008000000 */
[----:B------:R-:W-:Y:S02]  /*2830*/  USHF.R.U32.HI UR13, URZ, UR13, UR16 ;  /* 0x0000000dff0d7299 */ /* 0x000fe40008011610 */
[----:B------:R-:W-:Y:S02]  /*2840*/  USEL UR4, UR43, UR4, !UP0 ;  /* 0x000000042b047287 */ /* 0x000fe4000c000000 */
[----:B------:R-:W-:-:S02]  /*2850*/  @UP3 USHF.R.U32.HI UR6, URZ, UR9, UR18 ;  /* 0x00000009ff063299 */ /* 0x000fc40008011612 */
[----:B------:R-:W-:Y:S02]  /*2860*/  UIMAD UR7, UR42, UR5, URZ ;  /* 0x000000052a0772a4 */ /* 0x000fe4000f8e02ff */
[----:B------:R-:W-:Y:S02]  /*2870*/  USEL UR5, UR46, UR13, !UP2 ;  /* 0x0000000d2e057287 */ /* 0x000fe4000d000000 */
[----:B------:R-:W-:Y:S02]  /*2880*/  UIMAD UR10, UR42, UR6, URZ ;  /* 0x000000062a0a72a4 */ /* 0x000fe4000f8e02ff */
[----:B------:R-:W-:Y:S02]  /*2890*/  UISETP.GE.AND UP0, UPT, UR4, UR7, UPT ;  /* 0x000000070400728c */ /* 0x000fe4000bf06270 */
[----:B------:R-:W-:Y:S02]  /*28a0*/  UIMAD.WIDE.U32 UR12, UR4, UR8, URZ ;  /* 0x00000008040c72a5 */ /* 0x000fe4000f8e00ff */
[----:B------:R-:W-:-:S02]  /*28b0*/  UISETP.GE.OR UP0, UPT, UR5, UR10, UP0 ;  /* 0x0000000a0500728c */ /* 0x000fc40008706670 */
        /* <DEDUP_REMOVED lines=19> */
.L_x_44:
[----:B------:R-:W2:Y:S02]  /*29f0*/  LDCU UR4, c[0x0][0xb30] ;  /* 0x00016600ff0477ac */ /* 0x000ea40008000800 */
[----:B--2---:R-:W-:-:S09]  /*2a00*/  UISETP.NE.AND UP0, UPT, UR4, 0x1, UPT ;  /* 0x000000010400788c */ /* 0x004fd2000bf05270 */
[----:B------:R-:W-:Y:S05]  /*2a10*/  BRA.U UP0, `(.L_x_45) ;  /* 0x0000000100447547 */ /* 0x000fea000b800000 */
[----:B------:R-:W2:Y:S01]  /*2a20*/  LDCU.128 UR8, c[0x0][0xb10] ;  /* 0x00016200ff0877ac */ /* 0x000ea20008000c00 */
[----:B------:R-:W4:Y:S01]  /*2a30*/  LDCU UR12, c[0x0][0xb0c] ;  /* 0x00016180ff0c77ac */ /* 0x000f220008000800 */
[----:B------:R-:W1:Y:S01]  /*2a40*/  LDCU UR13, c[0x0][0xb20] ;  /* 0x00016400ff0d77ac */ /* 0x000e620008000800 */
[----:B--2---:R-:W-:Y:S02]  /*2a50*/  UIMAD.WIDE.U32 UR6, UR46, UR8, URZ ;  /* 0x000000082e0672a5 */ /* 0x004fe4000f8e00ff */
[----:B------:R-:W-:Y:S02]  /*2a60*/  UIMAD.WIDE.U32 UR4, UR43, UR11, URZ ;  /* 0x0000000b2b0472a5 */ /* 0x000fe4000f8e00ff */
[----:B----4-:R-:W-:Y:S02]  /*2a70*/  UISETP.NE.AND UP2, UPT, UR12, 0x1, UPT ;  /* 0x000000010c00788c */ /* 0x010fe4000bf45270 */
[----:B------:R-:W-:Y:S01]  /*2a80*/  UISETP.NE.AND UP0, UPT, UR10, 0x1, UPT ;  /* 0x000000010a00788c */ /* 0x000fe2000bf05270 */
[----:B------:R-:W-:-:S02]  /*2a90*/  UMOV UR6, UR7 ;  /* 0x0000000700067c82 */ /* 0x000fc40008000000 */
[----:B------:R-:W-:Y:S01]  /*2aa0*/  UMOV UR4, UR5 ;  /* 0x0000000500047c82 */ /* 0x000fe20008000000 */
[----:B------:R-:W-:Y:S02]  /*2ab0*/  USHF.R.U32.HI UR9, URZ, UR9, UR6 ;  /* 0x00000009ff097299 */ /* 0x000fe40008011606 */
[----:B-1----:R-:W-:Y:S02]  /*2ac0*/  USHF.R.U32.HI UR4, URZ, UR13, UR4 ;  /* 0x0000000dff047299 */ /* 0x002fe40008011604 */
[----:B------:R-:W-:Y:S02]  /*2ad0*/  USEL UR5, UR46, UR9, !UP2 ;  /* 0x000000092e057287 */ /* 0x000fe4000d000000 */
[----:B------:R-:W-:-:S04]  /*2ae0*/  USEL UR4, UR43, UR4, !UP0 ;  /* 0x000000042b047287 */ /* 0x000fc8000c000000 */
[----:B------:R-:W-:Y:S02]  /*2af0*/  UIADD3 UR6, UPT, UPT, UR5, -UR4, URZ ;  /* 0x8000000405067290 */ /* 0x000fe4000fffe0ff */
[----:B------:R-:W-:Y:S02]  /*2b00*/  UIADD3 UR4, UPT, UPT, -UR5, UR4, URZ ;  /* 0x0000000405047290 */ /* 0x000fe4000fffe1ff */
[----:B------:R-:W-:Y:S02]  /*2b10*/  UIMAD UR43, UR6, UR10, UR43 ;  /* 0x0000000a062b72a4 */ /* 0x000fe4000f8e022b */
[----:B------:R-:W-:-:S12]  /*2b20*/  UIMAD UR46, UR4, UR12, UR46 ;  /* 0x0000000c042e72a4 */ /* 0x000fd8000f8e022e */
.L_x_45:
[----:B------:R-:W-:Y:S01]  /*2b30*/  VIADD R11, R11, 0x1 ;  /* 0x000000010b0b7836 */ /* 0x000fe20000000000 */
[----:B------:R-:W-:Y:S02]  /*2b40*/  R2UR UR5, R51 ;  /* 0x00000000330572ca */ /* 0x000fe400000e0000 */
[----:B------:R-:W-:Y:S02]  /*2b50*/  R2UR UR4, R50 ;  /* 0x00000000320472ca */ /* 0x000fe400000e0000 */
[C---:B------:R-:W-:Y:S02]  /*2b60*/  ISETP.NE.AND P0, PT, R11.reuse, 0x2, PT ;  /* 0x000000020b00780c */ /* 0x040fe40003f05270 */
[----:B------:R-:W-:Y:S02]  /*2b70*/  PLOP3.LUT P2, PT, PT, PT, PT, 0x80, 0x8 ;  /* 0x000000000008781c */ /* 0x000fe40003f4f070 */
[----:B-1----:R-:W-:Y:S02]  /*2b80*/  SEL R0, RZ, 0x1, P0 ;  /* 0x00000001ff007807 */ /* 0x002fe40000000000 */
[----:B------:R-:W-:-:S02]  /*2b90*/  SEL R11, R11, RZ, P0 ;  /* 0x000000ff0b0b7207 */ /* 0x000fc40000000000 */
[----:B------:R-:W-:Y:S01]  /*2ba0*/  LOP3.LUT R10, R10, R0, RZ, 0x3c, !PT ;  /* 0x000000000a0a7212 */ /* 0x000fe200078e3cff */
[----:B------:R-:W-:Y:S02]  /*2bb0*/  UIADD3 UR20, UPT, UPT, UR46, UR5, URZ ;  /* 0x000000052e147290 */ /* 0x000fe4000fffe0ff */
[----:B------:R-:W-:Y:S01]  /*2bc0*/  UIADD3 UR26, UPT, UPT, UR43, UR4, URZ ;  /* 0x000000042b1a7290 */ /* 0x000fe2000fffe0ff */
[----:B------:R-:W-:Y:S11]  /*2bd0*/  BRA.U UP1, `(.L_x_46) ;  /* 0xffffffed01947547 */ /* 0x000ff6000b83ffff */
[----:B------:R-:W-:Y:S01]  /*2be0*/  UIADD3 UR21, UPT, UPT, UR21, 0x40, URZ ;  /* 0x0000004015157890 */ /* 0x000fe2000fffe0ff */
[----:B------:R-:W-:-:S03]  /*2bf0*/  SHF.L.U32 R2, R12, 0x1f, RZ ;  /* 0x0000001f0c027819 */ /* 0x000fc600000006ff */
[----:B------:R-:W-:-:S09]  /*2c00*/  ULEA UR4, UR29, UR21, 0x3 ;  /* 0x000000151d047291 */ /* 0x000fd2000f8e18ff */
[----:B------:R-:W1:Y:S02]  /*2c10*/  SYNCS.PHASECHK.TRANS64.TRYWAIT P0, [UR4], R2 ;  /* 0x00000002ff0075a7 */ /* 0x000e640008001104 */
[----:B-1----:R-:W-:Y:S05]  /*2c20*/  @!P0 BRA `(.L_x_47) ;  /* 0x0000005800108947 */ /* 0x002fea0003800000 */
.L_x_146:
[----:B------:R-:W-:-:S04]  /*2c30*/  UIADD3 UR4, UPT, UPT, UR29, 0x1, URZ ;  /* 0x000000011d047890 */ /* 0x000fc8000fffe0ff */
[----:B------:R-:W-:-:S04]  /*2c40*/  UISETP.NE.AND UP0, UPT, UR4, 0x8, UPT ;  /* 0x000000080400788c */ /* 0x000fc8000bf05270 */
[----:B------:R-:W-:Y:S02]  /*2c50*/  USEL UR6, URZ, 0x1, UP0 ;  /* 0x00000001ff067887 */ /* 0x000fe40008000000 */
[----:B------:R-:W-:-:S04]  /*2c60*/  USEL UR4, UR4, URZ, UP0 ;  /* 0x000000ff04047287 */ /* 0x000fc80008000000 */
[----:B------:R-:W-:Y:S01]  /*2c70*/  ULEA UR5, UR4, UR21, 0x3 ;  /* 0x0000001504057291 */ /* 0x000fe2000f8e18ff */
[----:B-1----:R-:W-:-:S04]  /*2c80*/  LOP3.LUT R2, R12, UR6, RZ, 0x3c, !PT ;  /* 0x000000060c027c12 */ /* 0x002fc8000f8e3cff */
[----:B------:R-:W-:-:S04]  /*2c90*/  SHF.L.U32 R3, R2, 0x1f, RZ ;  /* 0x0000001f02037819 */ /* 0x000fc800000006ff */
[----:B------:R-:W1:Y:S02]  /*2ca0*/  SYNCS.PHASECHK.TRANS64.TRYWAIT P0, [UR5], R3 ;  /* 0x00000003ff0075a7 */ /* 0x000e640008001105 */
[----:B-1----:R-:W-:Y:S05]  /*2cb0*/  @!P0 BRA `(.L_x_48) ;  /* 0x0000005800048947 */ /* 0x002fea0003800000 */
.L_x_148:
[----:B------:R-:W-:-:S04]  /*2cc0*/  UIADD3 UR4, UPT, UPT, UR4, 0x1, URZ ;  /* 0x0000000104047890 */ /* 0x000fc8000fffe0ff */
[----:B------:R-:W-:-:S04]  /*2cd0*/  UISETP.NE.AND UP0, UPT, UR4, 0x8, UPT ;  /* 0x000000080400788c */ /* 0x000fc8000bf05270 */
[----:B------:R-:W-:Y:S02]  /*2ce0*/  USEL UR6, URZ, 0x1, UP0 ;  /* 0x00000001ff067887 */ /* 0x000fe40008000000 */
[----:B------:R-:W-:-:S04]  /*2cf0*/  USEL UR4, UR4, URZ, UP0 ;  /* 0x000000ff04047287 */ /* 0x000fc80008000000 */
[----:B------:R-:W-:Y:S01]  /*2d00*/  ULEA UR5, UR4, UR21, 0x3 ;  /* 0x0000001504057291 */ /* 0x000fe2000f8e18ff */
[----:B------:R-:W-:-:S04]  /*2d10*/  LOP3.LUT R2, R2, UR6, RZ, 0x3c, !PT ;  /* 0x0000000602027c12 */ /* 0x000fc8000f8e3cff */
[----:B-1----:R-:W-:-:S04]  /*2d20*/  SHF.L.U32 R3, R2, 0x1f, RZ ;  /* 0x0000001f02037819 */ /* 0x002fc800000006ff */
[----:B------:R-:W1:Y:S02]  /*2d30*/  SYNCS.PHASECHK.TRANS64.TRYWAIT P0, [UR5], R3 ;  /* 0x00000003ff0075a7 */ /* 0x000e640008001105 */
[----:B-1----:R-:W-:Y:S05]  /*2d40*/  @!P0 BRA `(.L_x_49) ;  /* 0x0000005400f88947 */ /* 0x002fea0003800000 */
.L_x_150:
        /* <DEDUP_REMOVED lines=9> */
.L_x_152:
        /* <DEDUP_REMOVED lines=9> */
.L_x_154:
        /* <DEDUP_REMOVED lines=9> */
.L_x_156:
        /* <DEDUP_REMOVED lines=9> */
.L_x_158:
[----:B------:R-:W-:-:S04]  /*2f90*/  UIADD3 UR4, UPT, UPT, UR4, 0x1, URZ ;  /* 0x0000000104047890 */ /* 0x000fc8000fffe0ff */
[----:B------:R-:W-:-:S04]  /*2fa0*/  UISETP.NE.AND UP0, UPT, UR4, 0x8, UPT ;  /* 0x000000080400788c */ /* 0x000fc8000bf05270 */
[----:B------:R-:W-:Y:S02]  /*2fb0*/  USEL UR5, URZ, 0x1, UP0 ;  /* 0x00000001ff057887 */ /* 0x000fe40008000000 */
[----:B------:R-:W-:-:S04]  /*2fc0*/  USEL UR4, UR4, URZ, UP0 ;  /* 0x000000ff04047287 */ /* 0x000fc80008000000 */
[----:B------:R-:W-:Y:S01]  /*2fd0*/  ULEA UR4, UR4, UR21, 0x3 ;  /* 0x0000001504047291 */ /* 0x000fe2000f8e18ff */
[----:B------:R-:W-:-:S04]  /*2fe0*/  LOP3.LUT R2, R2, UR5, RZ, 0x3c, !PT ;  /* 0x0000000502027c12 */ /* 0x000fc8000f8e3cff */
[----:B------:R-:W-:Y:S01]  /*2ff0*/  SHF.L.U32 R2, R2, 0x1f, RZ ;  /* 0x0000001f02027819 */ /* 0x000fe200000006ff */
[----:B-1----:R-:W-:-:S07]  /*3000*/  IMAD.U32 R0, RZ, RZ, UR4 ;  /* 0x00000004ff007e24 */ /* 0x002fce000f8e00ff */
.L_x_54:
[----:B-1----:R1:W2:Y:S02]  /*3010*/  SYNCS.PHASECHK.TRANS64.TRYWAIT P0, [R0+URZ], R2 ;  /* 0x00000002000075a7 */ /* 0x0022a400080011ff */
[----:B--2---:R-:W-:Y:S05]  /*3020*/  @!P0 NANOSLEEP.SYNCS 0x989680 ;  /* 0x009896800000895d */ /* 0x004fea0003900000 */
[----:B------:R-:W2:Y:S02]  /*3030*/  @!P0 SYNCS.PHASECHK.TRANS64 P0, [R0+URZ], R2 ;  /* 0x00000002000085a7 */ /* 0x000ea400080010ff */
[----:B--2---:R-:W-:Y:S05]  /*3040*/  @P0 EXIT ;  /* 0x000000000000094d */ /* 0x004fea0003800000 */
[----:B------:R-:W-:Y:S05]  /*3050*/  BRA `(.L_x_54) ;  /* 0xfffffffc00ec7947 */ /* 0x000fea000383ffff */
.L_x_22:
[----:B------:R-:W-:-:S04]  /*3060*/  UISETP.NE.AND UP0, UPT, UR55, URZ, UPT ;  /* 0x000000ff3700728c */ /* 0x000fc8000bf05270 */
[----:B------:R-:W-:-:S09]  /*3070*/  UISETP.NE.OR UP0, UPT, UR18, 0x1, UP0 ;  /* 0x000000011200788c */ /* 0x000fd20008705670 */
[----:B------:R-:W-:Y:S05]  /*3080*/  BRA.U UP0, `(.L_x_55) ;  /* 0x0000000500487547 */ /* 0x000fea000b800000 */
[----:B------:R-:W-:Y:S01]  /*3090*/  ISETP.GE.U32.AND P2, PT, R3, 0x4, PT ;  /* 0x000000040300780c */ /* 0x000fe20003f46070 */
[----:B------:R-:W-:Y:S01]  /*30a0*/  IMAD.MOV.U32 R12, RZ, RZ, 0x1 ;  /* 0x00000001ff0c7424 */ /* 0x000fe200078e00ff */
[----:B------:R-:W-:Y:S02]  /*30b0*/  CS2R R10, SRZ ;  /* 0x00000000000a7805 */ /* 0x000fe4000001ff00 */
[----:B------:R-:W-:Y:S01]  /*30c0*/  CS2R R8, SRZ ;  /* 0x0000000000087805 */ /* 0x000fe2000001ff00 */
[----:B------:R-:W-:Y:S01]  /*30d0*/  UMOV UR6, 0x400 ;  /* 0x0000040000067882 */ /* 0x000fe20000000000 */
[----:B------:R-:W-:Y:S01]  /*30e0*/  UMOV UR5, URZ ;  /* 0x000000ff00057c82 */ /* 0x000fe20008000000 */
[----:B------:R-:W-:-:S12]  /*30f0*/  ULEA UR6, UR55, UR6, 0x18 ;  /* 0x0000000637067291 */ /* 0x000fd8000f8ec0ff */
.L_x_59:
[----:B------:R-:W-:Y:S02]  /*3100*/  LEA R0, R8, UR6, 0x3 ;  /* 0x0000000608007c11 */ /* 0x000fe4000f8e18ff */
[----:B------:R-:W-:-:S03]  /*3110*/  SHF.L.U32 R4, R9, 0x1f, RZ ;  /* 0x0000001f09047819 */ /* 0x000fc600000006ff */
[----:B------:R-:W-:Y:S01]  /*3120*/  VIADD R5, R0, 0x130 ;  /* 0x0000013000057836 */ /* 0x000fe20000000000 */
[----:B------:R-:W1:Y:S02]  /*3130*/  SYNCS.PHASECHK.TRANS64.TRYWAIT P0, [R0+URZ+0x120], R4 ;  /* 0x00012004000075a7 */ /* 0x000e6400080011ff */
[----:B-1----:R-:W-:Y:S05]  /*3140*/  @!P0 BRA `(.L_x_56) ;  /* 0x0000005400708947 */ /* 0x002fea0003800000 */
.L_x_159:
[----:B------:R-:W-:Y:S01]  /*3150*/  ULEA UR4, UR5, UR6, 0x3 ;  /* 0x0000000605047291 */ /* 0x000fe2000f8e18ff */
[----:B-1----:R-:W-:Y:S01]  /*3160*/  PRMT R0, RZ, 0x654, R5 ;  /* 0x00000654ff007816 */ /* 0x002fe20000000005 */
[----:B------:R-:W-:Y:S01]  /*3170*/  @!P2 IMAD.MOV.U32 R4, RZ, RZ, 0x10 ;  /* 0x00000010ff04a424 */ /* 0x000fe200078e00ff */
[----:B------:R-:W-:Y:S01]  /*3180*/  SHF.L.U32 R5, R12, 0x1f, RZ ;  /* 0x0000001f0c057819 */ /* 0x000fe200000006ff */
[----:B------:R-:W-:Y:S01]  /*3190*/  UIADD3 UR7, UPT, UPT, UR4, 0xc0, URZ ;  /* 0x000000c004077890 */ /* 0x000fe2000fffe0ff */
[----:B------:R1:W-:Y:S05]  /*31a0*/  SYNCS.ARRIVE.TRANS64.RED.A1T0 RZ, [R0+URZ], RZ ;  /* 0x000000ff00ff79a7 */ /* 0x0003ea00081004ff */
[----:B------:R-:W-:Y:S01]  /*31b0*/  IMAD.U32 R6, RZ, RZ, UR7 ;  /* 0x00000007ff067e24 */ /* 0x000fe2000f8e00ff */
[----:B------:R-:W2:Y:S04]  /*31c0*/  SYNCS.PHASECHK.TRANS64.TRYWAIT P0, [UR4+0xd0], R5 ;  /* 0x0000d005ff0075a7 */ /* 0x000ea80008001104 */
[----:B------:R-:W-:Y:S01]  /*31d0*/  PRMT R6, R3, 0x654, R6 ;  /* 0x0000065403067816 */ /* 0x000fe20000000006 */
[----:B-12---:R-:W-:Y:S06]  /*31e0*/  @!P0 BRA `(.L_x_57) ;  /* 0x00000054005c8947 */ /* 0x006fec0003800000 */
.L_x_161:
[----:B------:R-:W-:Y:S01]  /*31f0*/  ULEA UR8, UR5, UR6, 0x4 ;  /* 0x0000000605087291 */ /* 0x000fe2000f8e20ff */
[----:B------:R-:W-:Y:S01]  /*3200*/  SEL R2, R6, R2, !P2 ;  /* 0x0000000206027207 */ /* 0x000fe20005000000 */
[----:B------:R-:W-:Y:S01]  /*3210*/  UIADD3 UR9, UPT, UPT, UR4, 0xc0, URZ ;  /* 0x000000c004097890 */ /* 0x000fe2000fffe0ff */
[----:B-1----:R-:W-:Y:S01]  /*3220*/  LEA R0, R11, UR6, 0x3 ;  /* 0x000000060b007c11 */ /* 0x002fe2000f8e18ff */
[----:B------:R-:W-:Y:S01]  /*3230*/  UIADD3 UR8, UPT, UPT, UR8, 0x150, URZ ;  /* 0x0000015008087890 */ /* 0x000fe2000fffe0ff */
[----:B------:R1:W-:Y:S01]  /*3240*/  @!P2 SYNCS.ARRIVE.TRANS64.RED RZ, [R2+URZ], R4 ;  /* 0x0000000402ffa9a7 */ /* 0x0003e200080004ff */
[----:B------:R-:W-:Y:S01]  /*3250*/  UIADD3 UR4, UPT, UPT, UR5, 0x1, URZ ;  /* 0x0000000105047890 */ /* 0x000fe2000fffe0ff */
[----:B------:R-:W-:-:S03]  /*3260*/  VIADD R8, R8, 0x1 ;  /* 0x0000000108087836 */ /* 0x000fc60000000000 */
[----:B------:R-:W-:Y:S02]  /*3270*/  UISETP.NE.AND UP0, UPT, UR4, 0x2, UPT ;  /* 0x000000020400788c */ /* 0x000fe4000bf05270 */
[----:B------:R-:W-:Y:S01]  /*3280*/  ISETP.NE.AND P0, PT, R8, 0x2, PT ;  /* 0x000000020800780c */ /* 0x000fe20003f05270 */
[----:B------:R-:W-:Y:S06]  /*3290*/  UGETNEXTWORKID.BROADCAST [UR8], [UR9] ;  /* 0x00000000080073ca */ /* 0x000fec0008000100 */
[----:B------:R-:W-:Y:S02]  /*32a0*/  USEL UR7, URZ, 0x1, UP0 ;  /* 0x00000001ff077887 */ /* 0x000fe40008000000 */
[----:B------:R-:W-:-:S04]  /*32b0*/  USEL UR5, UR4, URZ, UP0 ;  /* 0x000000ff04057287 */ /* 0x000fc80008000000 */
[----:B------:R-:W-:Y:S02]  /*32c0*/  LOP3.LUT R12, R12, UR7, RZ, 0x3c, !PT ;  /* 0x000000070c0c7c12 */ /* 0x000fe4000f8e3cff */
[----:B-1----:R-:W-:-:S04]  /*32d0*/  SHF.L.U32 R4, R10, 0x1f, RZ ;  /* 0x0000001f0a047819 */ /* 0x002fc800000006ff */
[----:B------:R-:W1:Y:S02]  /*32e0*/  SYNCS.PHASECHK.TRANS64.TRYWAIT P1, [R0+URZ+0xc0], R4 ;  /* 0x0000c004000075a7 */ /* 0x000e6400080211ff */
[----:B-1----:R-:W-:Y:S05]  /*32f0*/  @!P1 BRA `(.L_x_58) ;  /* 0x0000005400309947 */ /* 0x002fea0003800000 */
.L_x_162:
[C---:B-1----:R-:W-:Y:S01]  /*3300*/  LEA R4, R11.reuse, UR6, 0x4 ;  /* 0x000000060b047c11 */ /* 0x042fe2000f8e20ff */
[----:B------:R-:W-:Y:S01]  /*3310*/  VIADD R0, R0, 0xd0 ;  /* 0x000000d000007836 */ /* 0x000fe20000000000 */
[----:B------:R-:W-:Y:S01]  /*3320*/  SEL R8, R8, RZ, P0 ;  /* 0x000000ff08087207 */ /* 0x000fe20000000000 */
[----:B------:R-:W-:-:S03]  /*3330*/  VIADD R11, R11, 0x1 ;  /* 0x000000010b0b7836 */ /* 0x000fc60000000000 */
[----:B------:R-:W1:Y:S01]  /*3340*/  LDS.128 R4, [R4+0x150] ;  /* 0x0001500004047984 */ /* 0x000e620000000c00 */
[----:B------:R-:W-:Y:S02]  /*3350*/  PRMT R0, RZ, 0x654, R0 ;  /* 0x00000654ff007816 */ /* 0x000fe40000000000 */
[C---:B------:R-:W-:Y:S01]  /*3360*/  ISETP.NE.AND P1, PT, R11.reuse, 0x2, PT ;  /* 0x000000020b00780c */ /* 0x040fe20003f25270 */
[----:B------:R-:W-:Y:S01]  /*3370*/  @!PT LDS RZ, [RZ] ;  /* 0x00000000fffff984 */ /* 0x000fe20000000800 */
[----:B------:R-:W-:Y:S01]  /*3380*/  @!PT LDS RZ, [RZ] ;  /* 0x00000000fffff984 */ /* 0x000fe20000000800 */
[----:B------:R-:W-:Y:S01]  /*3390*/  @!PT LDS RZ, [RZ] ;  /* 0x00000000fffff984 */ /* 0x000fe20000000800 */
[----:B------:R-:W-:Y:S01]  /*33a0*/  @!PT LDS RZ, [RZ] ;  /* 0x00000000fffff984 */ /* 0x000fe20000000800 */
[----:B------:R2:W-:Y:S06]  /*33b0*/  MEMBAR.ALL.CTA ;  /* 0x0000000000007992 */ /* 0x0005ec0000008000 */
[----:B--2---:R-:W2:Y:S01]  /*33c0*/  FENCE.VIEW.ASYNC.S ;  /* 0x00000000000073c6 */ /* 0x004ea20000000000 */
[----:B------:R-:W-:Y:S01]  /*33d0*/  SEL R11, R11, RZ, P1 ;  /* 0x000000ff0b0b7207 */ /* 0x000fe20000800000 */
[----:B--2---:R2:W-:Y:S01]  /*33e0*/  SYNCS.ARRIVE.TRANS64.RED.A1T0 RZ, [R0+URZ], RZ ;  /* 0x000000ff00ff79a7 */ /* 0x0045e200081004ff */
[----:B-1----:R-:W-:-:S02]  /*33f0*/  LOP3.LUT P3, RZ, R6, 0x1, RZ, 0xc0, !PT ;  /* 0x0000000106ff7812 */ /* 0x002fc4000786c0ff */
[----:B------:R-:W-:-:S04]  /*3400*/  SEL R4, RZ, 0x1, P1 ;  /* 0x00000001ff047807 */ /* 0x000fc80000800000 */
[----:B------:R-:W-:Y:S02]  /*3410*/  LOP3.LUT R10, R10, R4, RZ, 0x3c, !PT ;  /* 0x000000040a0a7212 */ /* 0x000fe400078e3cff */
[----:B--2---:R-:W-:-:S04]  /*3420*/  SEL R0, RZ, 0x1, P0 ;  /* 0x00000001ff007807 */ /* 0x004fc80000000000 */
[----:B------:R-:W-:Y:S01]  /*3430*/  LOP3.LUT R9, R9, R0, RZ, 0x3c, !PT ;  /* 0x0000000009097212 */ /* 0x000fe200078e3cff */
[----:B------:R-:W-:Y:S06]  /*3440*/  @P3 BRA `(.L_x_59) ;  /* 0xfffffffc002c3947 */ /* 0x000fec000383ffff */
[----:B------:R-:W-:Y:S01]  /*3450*/  ULEA UR4, UR5, UR6, 0x3 ;  /* 0x0000000605047291 */ /* 0x000fe2000f8e18ff */
[----:B------:R-:W-:-:S08]  /*3460*/  SHF.L.U32 R2, R12, 0x1f, RZ ;  /* 0x0000001f0c027819 */ /* 0x000fd000000006ff */
[----:B------:R-:W1:Y:S02]  /*3470*/  SYNCS.PHASECHK.TRANS64 P0, [UR4+0xd0], R2 ;  /* 0x0000d002ff0075a7 */ /* 0x000e640008001004 */
[----:B-1----:R-:W-:Y:S05]  /*3480*/  @P0 BRA `(.L_x_60) ;  /* 0x0000000000080947 */ /* 0x002fea0003800000 */
[----:B------:R-:W1:Y:S02]  /*3490*/  SYNCS.PHASECHK.TRANS64.TRYWAIT P0, [UR4+0xd0], R2 ;  /* 0x0000d002ff0075a7 */ /* 0x000e640008001104 */
[----:B-1----:R-:W-:Y:S05]  /*34a0*/  @!P0 BRA `(.L_x_61) ;  /* 0x0000005000d88947 */ /* 0x002fea0003800000 */
.L_x_60:
[----:B------:R-:W-:-:S04]  /*34b0*/  UIADD3 UR7, UPT, UPT, UR5, 0x1, URZ ;  /* 0x0000000105077890 */ /* 0x000fc8000fffe0ff */
[----:B------:R-:W-:-:S04]  /*34c0*/  UISETP.NE.AND UP0, UPT, UR7, 0x2, UPT ;  /* 0x000000020700788c */ /* 0x000fc8000bf05270 */
[----:B------:R-:W-:Y:S02]  /*34d0*/  USEL UR8, URZ, 0x1, UP0 ;  /* 0x00000001ff087887 */ /* 0x000fe40008000000 */
[----:B------:R-:W-:-:S04]  /*34e0*/  USEL UR7, UR7, URZ, UP0 ;  /* 0x000000ff07077287 */ /* 0x000fc80008000000 */
[----:B------:R-:W-:Y:S01]  /*34f0*/  ULEA UR7, UR7, UR6, 0x3 ;  /* 0x0000000607077291 */ /* 0x000fe2000f8e18ff */
[----:B-1----:R-:W-:-:S04]  /*3500*/  LOP3.LUT R2, R12, UR8, RZ, 0x3c, !PT ;  /* 0x000000080c027c12 */ /* 0x002fc8000f8e3cff */
[----:B------:R-:W-:-:S04]  /*3510*/  SHF.L.U32 R0, R2, 0x1f, RZ ;  /* 0x0000001f02007819 */ /* 0x000fc800000006ff */
[----:B------:R-:W1:Y:S02]  /*3520*/  SYNCS.PHASECHK.TRANS64 P0, [UR7+0xd0], R0 ;  /* 0x0000d000ff0075a7 */ /* 0x000e640008001007 */
[----:B-1----:R-:W-:Y:S05]  /*3530*/  @P0 EXIT ;  /* 0x000000000000094d */ /* 0x002fea0003800000 */
[----:B------:R-:W-:Y:S02]  /*3540*/  SHF.L.U32 R2, R2, 0x1f, RZ ;  /* 0x0000001f02027819 */ /* 0x000fe400000006ff */
[----:B------:R-:W-:-:S07]  /*3550*/  MOV R0, UR7 ;  /* 0x0000000700007c02 */ /* 0x000fce0008000f00 */
.L_x_62:
[----:B-1----:R1:W2:Y:S02]  /*3560*/  SYNCS.PHASECHK.TRANS64.TRYWAIT P0, [R0+URZ+0xd0], R2 ;  /* 0x0000d002000075a7 */ /* 0x0022a400080011ff */
[----:B--2---:R-:W-:Y:S05]  /*3570*/  @!P0 NANOSLEEP.SYNCS 0x989680 ;  /* 0x009896800000895d */ /* 0x004fea0003900000 */
[----:B------:R-:W2:Y:S02]  /*3580*/  @!P0 SYNCS.PHASECHK.TRANS64 P0, [R0+URZ+0xd0], R2 ;  /* 0x0000d002000085a7 */ /* 0x000ea400080010ff */
[----:B--2---:R-:W-:Y:S05]  /*3590*/  @P0 EXIT ;  /* 0x000000000000094d */ /* 0x004fea0003800000 */
[----:B------:R-:W-:Y:S05]  /*35a0*/  BRA `(.L_x_62) ;  /* 0xfffffffc00ec7947 */ /* 0x000fea000383ffff */
.L_x_55:
[----:B------:R-:W-:Y:S05]  /*35b0*/  BRA.U UP4, `(.L_x_63) ;  /* 0x0000001504487547 */ /* 0x000fea000b800000 */
[----:B------:R-:W-:Y:S01]  /*35c0*/  UMOV UR4, 0x40 ;  /* 0x0000004000047882 */ /* 0x000fe20000000000 */
[----:B------:R-:W-:Y:S01]  /*35d0*/  NOP ;  /* 0x0000000000007918 */ /* 0x000fe20000000000 */
[----:B------:R-:W-:Y:S01]  /*35e0*/  ULEA UR5, UR55, UR4, 0x18 ;  /* 0x0000000437057291 */ /* 0x000fe2000f8ec0ff */
[----:B------:R-:W-:Y:S02]  /*35f0*/  UMOV UR6, 0x400 ;  /* 0x0000040000067882 */ /* 0x000fe40000000000 */
[----:B------:R-:W-:-:S06]  /*3600*/  ULEA UR6, UR55, UR6, 0x18 ;  /* 0x0000000637067291 */ /* 0x000fcc000f8ec0ff */
[----:B------:R-:W1:Y:S02]  /*3610*/  LDS.U8 R3, [UR5+0x1c] ;  /* 0x00001c05ff037984 */ /* 0x000e640008000000 */
[----:B-1----:R-:W-:-:S13]  /*3620*/  ISETP.NE.AND P0, PT, R3, RZ, PT ;  /* 0x000000ff0300720c */ /* 0x002fda0003f05270 */
[----:B------:R-:W-:Y:S05]  /*3630*/  @P0 BRA `(.L_x_64) ;  /* 0x0000000400080947 */ /* 0x000fea0003800000 */
[----:B------:R-:W-:Y:S02]  /*3640*/  UISETP.NE.U32.AND UP1, UPT, UR68, 0x1, UPT ;  /* 0x000000014400788c */ /* 0x000fe4000bf25070 */
[----:B------:R-:W-:-:S07]  /*3650*/  UIADD3 UR7, UPT, UPT, UR5, 0x8, URZ ;  /* 0x0000000805077890 */ /* 0x000fce000fffe0ff */
[----:B------:R-:W-:Y:S05]  /*3660*/  BRA.U !UP1, `(.L_x_65) ;  /* 0x00000001099c7547 */ /* 0x000fea000b800000 */
[----:B------:R-:W-:Y:S01]  /*3670*/  ELECT P0, URZ, PT ;  /* 0x0000000000ff782f */ /* 0x000fe20003800000 */
[----:B------:R-:W-:-:S12]  /*3680*/  BSSY B0, `(.L_x_65) ;  /* 0x0000025000007945 */ /* 0x000fd80003800000 */
[----:B------:R-:W-:Y:S05]  /*3690*/  @!P0 BRA `(.L_x_66) ;  /* 0x00000000008c8947 */ /* 0x000fea0003800000 */
[----:B------:R-:W-:-:S05]  /*36a0*/  UMOV UR4, 0x10 ;  /* 0x0000001000047882 */ /* 0x000fca0000000000 */
[----:B------:R-:W-:Y:S04]  /*36b0*/  DEPBAR.LE SB1, 0x36 ;  /* 0x00009d800000791a */ /* 0x000fe80000000000 */
[----:B------:R-:W1:Y:S02]  /*36c0*/  UTCATOMSWS.2CTA.FIND_AND_SET.ALIGN UP0, UR4, UR4 ;  /* 0x00000004000475e3 */ /* 0x000e640008200800 */
[----:B-1----:R-:W-:Y:S01]  /*36d0*/  MOV R10, UR4 ;  /* 0x00000004000a7c02 */ /* 0x002fe20008000f00 */
[----:B------:R-:W-:Y:S06]  /*36e0*/  BRA.U UP0, `(.L_x_67) ;  /* 0x0000000100187547 */ /* 0x000fec000b800000 */
.L_x_68:
[----:B------:R-:W-:Y:S05]  /*36f0*/  NANOSLEEP 0x64 ;  /* 0x000000640000795d */ /* 0x000fea0003800000 */
[----:B------:R-:W-:-:S05]  /*3700*/  UMOV UR4, 0x10 ;  /* 0x0000001000047882 */ /* 0x000fca0000000000 */
[----:B------:R-:W-:Y:S04]  /*3710*/  DEPBAR.LE SB1, 0x36 ;  /* 0x00009d800000791a */ /* 0x000fe80000000000 */
[----:B------:R-:W1:Y:S02]  /*3720*/  UTCATOMSWS.2CTA.FIND_AND_SET.ALIGN UP0, UR4, UR4 ;  /* 0x00000004000475e3 */ /* 0x000e640008200800 */
[----:B-1----:R-:W-:Y:S01]  /*3730*/  MOV R10, UR4 ;  /* 0x00000004000a7c02 */ /* 0x002fe20008000f00 */
[----:B------:R-:W-:Y:S05]  /*3740*/  BRA.U !UP0, `(.L_x_68) ;  /* 0xfffffffd08e87547 */ /* 0x000fea000b83ffff */
.L_x_67:
[----:B------:R-:W1:Y:S01]  /*3750*/  LDS R6, [UR5+0x10] ;  /* 0x00001005ff067984 */ /* 0x000e620008000800 */
[----:B------:R-:W-:Y:S01]  /*3760*/  IMAD.U32 R3, RZ, RZ, UR6 ;  /* 0x00000006ff037e24 */ /* 0x000fe2000f8e00ff */
[----:B------:R-:W-:-:S03]  /*3770*/  MOV R4, UR69 ;  /* 0x0000004500047c02 */ /* 0x000fc60008000f00 */
[----:B------:R-:W-:Y:S01]  /*3780*/  VIADD R3, R3, 0x170 ;  /* 0x0000017003037836 */ /* 0x000fe20000000000 */
[----:B-1----:R-:W-:-:S04]  /*3790*/  SHF.L.U32 R6, R6, 0x1f, RZ ;  /* 0x0000001f06067819 */ /* 0x002fc800000006ff */
[----:B------:R-:W1:Y:S02]  /*37a0*/  SYNCS.PHASECHK.TRANS64.TRYWAIT P0, [UR5+0x8], R6 ;  /* 0x00000806ff0075a7 */ /* 0x000e640008001105 */
[----:B-1----:R-:W-:Y:S05]  /*37b0*/  @P0 BRA `(.L_x_69) ;  /* 0x0000000000080947 */ /* 0x002fea0003800000 */
[----:B------:R-:W1:Y:S02]  /*37c0*/  SYNCS.PHASECHK.TRANS64.TRYWAIT P0, [UR5+0x8], R6 ;  /* 0x00000806ff0075a7 */ /* 0x000e640008001105 */
[----:B-1----:R-:W-:Y:S05]  /*37d0*/  @!P0 BRA `(.L_x_70) ;  /* 0x0000005000248947 */ /* 0x002fea0003800000 */
.L_x_69:
[----:B------:R-:W-:Y:S01]  /*37e0*/  PRMT R4, R4, 0x654, R3 ;  /* 0x0000065404047816 */ /* 0x000fe20000000003 */
[----:B------:R-:W-:Y:S01]  /*37f0*/  HFMA2 R3, -RZ, RZ, 0, 5.9604644775390625e-08 ;  /* 0x00000001ff037431 */ /* 0x000fe200000001ff */
[----:B------:R-:W-:Y:S01]  /*3800*/  UPRMT UR4, UR69, 0x654, UR7 ;  /* 0x0000065445047896 */ /* 0x000fe20008000007 */
[----:B------:R-:W-:Y:S02]  /*3810*/  IMAD.MOV.U32 R8, RZ, RZ, 0xffff ;  /* 0x0000ffffff087424 */ /* 0x000fe400078e00ff */
[----:B-1----:R-:W-:Y:S02]  /*3820*/  IMAD.MOV.U32 R6, RZ, RZ, 0x4 ;  /* 0x00000004ff067424 */ /* 0x002fe400078e00ff */
[----:B------:R-:W-:Y:S01]  /*3830*/  IMAD.SHL.U32 R9, R10, 0x20, RZ ;  /* 0x000000200a097824 */ /* 0x000fe200078e00ff */
[----:B------:R-:W-:Y:S02]  /*3840*/  MOV R5, UR4 ;  /* 0x0000000400057c02 */ /* 0x000fe40008000f00 */
[-C--:B------:R-:W-:Y:S01]  /*3850*/  SHF.L.U32 R8, R8, R10.reuse, RZ ;  /* 0x0000000a08087219 */ /* 0x080fe200000006ff */
[----:B------:R1:W-:Y:S01]  /*3860*/  SYNCS.ARRIVE.TRANS64.RED RZ, [UR4], R6 ;  /* 0x00000006ffff79a7 */ /* 0x0003e20008000404 */
[----:B------:R-:W-:Y:S01]  /*3870*/  SHF.L.U32 R7, R3, R10, RZ ;  /* 0x0000000a03077219 */ /* 0x000fe200000006ff */
[----:B------:R1:W-:Y:S04]  /*3880*/  STS [UR6+0x170], R9 ;  /* 0x00017009ff007988 */ /* 0x0003e80008000806 */
[----:B------:R1:W-:Y:S04]  /*3890*/  STAS [R4.64], R10 ;  /* 0x0000000a04007dbd */ /* 0x0003e8000c0008ff */
[----:B------:R1:W-:Y:S04]  /*38a0*/  ATOMS.OR RZ, [UR5+0x14], R8 ;  /* 0x00001408ffff798c */ /* 0x0003e8000b000005 */
[----:B------:R1:W-:Y:S04]  /*38b0*/  ATOMS.OR RZ, [UR5+0x18], R7 ;  /* 0x00001807ffff798c */ /* 0x0003e8000b000005 */
[----:B------:R1:W-:Y:S02]  /*38c0*/  ATOMS.XOR RZ, [UR5+0x10], R3 ;  /* 0x00001003ffff798c */ /* 0x0003e4000b800005 */
.L_x_66:
[----:B------:R-:W-:Y:S05]  /*38d0*/  BSYNC B0 ;  /* 0x0000000000007941 */ /* 0x000fea0003800000 */
.L_x_65:
[----:B------:R-:W-:Y:S05]  /*38e0*/  BRA.U UP1, `(.L_x_71) ;  /* 0x00000001016c7547 */ /* 0x000fea000b800000 */
[----:B------:R-:W-:-:S03]  /*38f0*/  UMOV UR4, 0xffffffff ;  /* 0xffffffff00047882 */ /* 0x000fc60000000000 */
[----:B------:R-:W-:Y:S05]  /*3900*/  BRA.DIV UR4, `(.L_x_72) ;  /* 0x0000004e04f07947 */ /* 0x000fea000b800000 */
[----:B------:R-:W-:-:S13]  /*3910*/  ELECT P6, URZ, PT ;  /* 0x0000000000ff782f */ /* 0x000fda00038c0000 */
.L_x_166:
[----:B------:R-:W-:Y:S05]  /*3920*/  @!P6 BRA `(.L_x_71) ;  /* 0x00000000005ce947 */ /* 0x000fea0003800000 */
[----:B-1----:R-:W1:Y:S02]  /*3930*/  LDS R4, [UR5+0x10] ;  /* 0x00001005ff047984 */ /* 0x002e640008000800 */
[----:B-1----:R-:W-:-:S04]  /*3940*/  SHF.L.U32 R4, R4, 0x1f, RZ ;  /* 0x0000001f04047819 */ /* 0x002fc800000006ff */
[----:B------:R-:W1:Y:S02]  /*3950*/  SYNCS.PHASECHK.TRANS64.TRYWAIT P0, [UR5+0x8], R4 ;  /* 0x00000804ff0075a7 */ /* 0x000e640008001105 */
[----:B-1----:R-:W-:Y:S05]  /*3960*/  @P0 BRA `(.L_x_73) ;  /* 0x0000000000080947 */ /* 0x002fea0003800000 */
[----:B------:R-:W1:Y:S02]  /*3970*/  SYNCS.PHASECHK.TRANS64.TRYWAIT P0, [UR5+0x8], R4 ;  /* 0x00000804ff0075a7 */ /* 0x000e640008001105 */
[----:B-1----:R-:W-:Y:S05]  /*3980*/  @!P0 BRA `(.L_x_74) ;  /* 0x0000004c00f08947 */ /* 0x002fea0003800000 */
.L_x_73:
[----:B------:R-:W2:Y:S01]  /*3990*/  LDS R6, [UR6+0x170] ;  /* 0x00017006ff067984 */ /* 0x000ea20008000800 */
[----:B-1----:R-:W-:Y:S02]  /*39a0*/  HFMA2 R3, -RZ, RZ, 0, 5.9604644775390625e-08 ;  /* 0x00000001ff037431 */ /* 0x002fe400000001ff */
[----:B------:R-:W-:Y:S01]  /*39b0*/  IMAD.MOV.U32 R4, RZ, RZ, 0xffff ;  /* 0x0000ffffff047424 */ /* 0x000fe200078e00ff */
[----:B------:R-:W-:Y:S01]  /*39c0*/  UPRMT UR4, UR69, 0x654, UR7 ;  /* 0x0000065445047896 */ /* 0x000fe20008000007 */
[----:B--2---:R-:W-:-:S03]  /*39d0*/  IMAD.SHL.U32 R5, R6, 0x20, RZ ;  /* 0x0000002006057824 */ /* 0x004fc600078e00ff */
[-C--:B------:R-:W-:Y:S02]  /*39e0*/  SHF.L.U32 R4, R4, R6.reuse, RZ ;  /* 0x0000000604047219 */ /* 0x080fe400000006ff */
[----:B------:R-:W-:Y:S01]  /*39f0*/  SHF.L.U32 R6, R3, R6, RZ ;  /* 0x0000000603067219 */ /* 0x000fe200000006ff */
[----:B------:R2:W-:Y:S04]  /*3a00*/  STS [UR6+0x170], R5 ;  /* 0x00017005ff007988 */ /* 0x0005e80008000806 */
[----:B------:R2:W-:Y:S04]  /*3a10*/  ATOMS.OR RZ, [UR5+0x14], R4 ;  /* 0x00001404ffff798c */ /* 0x0005e8000b000005 */
[----:B------:R2:W-:Y:S01]  /*3a20*/  ATOMS.OR RZ, [UR5+0x18], R6 ;  /* 0x00001806ffff798c */ /* 0x0005e2000b000005 */
[----:B------:R-:W-:Y:S03]  /*3a30*/  SYNCS.ARRIVE.TRANS64.RED.A1T0 RZ, [UR4], RZ ;  /* 0x000000ffffff79a7 */ /* 0x000fe60008100404 */
[----:B------:R2:W-:Y:S01]  /*3a40*/  ATOMS.XOR RZ, [UR5+0x10], R3 ;  /* 0x00001003ffff798c */ /* 0x0005e2000b800005 */
[----:B------:R-:W-:Y:S05]  /*3a50*/  BRA `(.L_x_71) ;  /* 0x0000000000107947 */ /* 0x000fea0003800000 */
.L_x_64:
[----:B------:R-:W-:Y:S02]  /*3a60*/  MOV R3, 0xffffffff ;  /* 0xffffffff00037802 */ /* 0x000fe40000000f00 */
[----:B------:R-:W-:-:S03]  /*3a70*/  MOV R4, 0x3aa0 ;  /* 0x00003aa000047802 */ /* 0x000fc60000000f00 */
[----:B------:R1:W-:Y:S04]  /*3a80*/  STS [UR6+0x170], R3 ;  /* 0x00017003ff007988 */ /* 0x0003e80008000806 */
[----:B-1---5:R-:W-:Y:S05]  /*3a90*/  CALL.REL.NOINC `($__internal_1_$__cuda_sm10x_tcgen05_guardrail_trap_phase_invalid_during_alloc) ;  /* 0x0000005400507944 */ /* 0x022fea0003c00000 */
.L_x_71:
[----:B------:R-:W-:Y:S05]  /*3aa0*/  WARPSYNC.ALL ;  /* 0x0000000000007948 */ /* 0x000fea0003800000 */
[----:B------:R-:W3:Y:S01]  /*3ab0*/  S2UR UR4, SR_CgaCtaId ;  /* 0x00000000000479c3 */ /* 0x000ee20000008800 */
[----:B------:R-:W-:Y:S01]  /*3ac0*/  UMOV UR41, 0x400 ;  /* 0x0000040000297882 */ /* 0x000fe20000000000 */
[----:B------:R-:W-:-:S06]  /*3ad0*/  NOP ;  /* 0x0000000000007918 */ /* 0x000fcc0000000000 */
[----:B------:R-:W-:Y:S06]  /*3ae0*/  BAR.ARV 0x6, 0xa0 ;  /* 0x0182800000007b1d */ /* 0x000fec0000002000 */
[----:B------:R-:W4:Y:S01]  /*3af0*/  LDCU UR6, c[0x0][0x38c] ;  /* 0x00007180ff0677ac */ /* 0x000f220008000800 */
[----:B------:R-:W-:Y:S01]  /*3b00*/  LOP3.LUT R0, R0, 0xffff, RZ, 0xc0, !PT ;  /* 0x0000ffff00007812 */ /* 0x000fe200078ec0ff */
[----:B-1----:R-:W-:Y:S01]  /*3b10*/  IMAD.MOV.U32 R9, RZ, RZ, 0x1 ;  /* 0x00000001ff097424 */ /* 0x002fe200078e00ff */
[----:B------:R-:W-:Y:S01]  /*3b20*/  LOP3.LUT R2, R2, 0xffff, RZ, 0xc0, !PT ;  /* 0x0000ffff02027812 */ /* 0x000fe200078ec0ff */
[----:B------:R-:W-:Y:S01]  /*3b30*/  IMAD.MOV.U32 R8, RZ, RZ, RZ ;  /* 0x000000ffff087224 */ /* 0x000fe200078e00ff */
[----:B------:R-:W-:Y:S01]  /*3b40*/  R2UR UR65, R0 ;  /* 0x00000000004172ca */ /* 0x000fe200000e0000 */
[----:B------:R-:W-:Y:S01]  /*3b50*/  UMOV UR47, URZ ;  /* 0x000000ff002f7c82 */ /* 0x000fe20008000000 */
[----:B------:R-:W-:Y:S01]  /*3b60*/  R2UR UR43, R2 ;  /* 0x00000000022b72ca */ /* 0x000fe200000e0000 */
[----:B------:R-:W-:Y:S01]  /*3b70*/  UMOV UR38, URZ ;  /* 0x000000ff00267c82 */ /* 0x000fe20008000000 */
[----:B------:R-:W-:Y:S01]  /*3b80*/  UMOV UR37, URZ ;  /* 0x000000ff00257c82 */ /* 0x000fe20008000000 */
[----:B---3--:R-:W-:-:S02]  /*3b90*/  ULEA UR41, UR4, UR41, 0x18 ;  /* 0x0000002904297291 */ /* 0x008fc4000f8ec0ff */
[----:B------:R-:W-:Y:S02]  /*3ba0*/  UISETP.NE.AND UP3, UPT, UR68, URZ, UPT ;  /* 0x000000ff4400728c */ /* 0x000fe4000bf65270 */
[----:B------:R-:W-:Y:S02]  /*3bb0*/  UIADD3 UR5, UPT, UPT, UR41, 0x3300, URZ ;  /* 0x0000330029057890 */ /* 0x000fe4000fffe0ff */
[----:B------:R-:W-:Y:S02]  /*3bc0*/  UIADD3 UR4, UPT, UPT, UR41, 0x23300, URZ ;  /* 0x0002330029047890 */ /* 0x000fe4000fffe0ff */
[----:B----4-:R-:W-:Y:S01]  /*3bd0*/  UIADD3 UR6, UPT, UPT, UR6, 0x7f, URZ ;  /* 0x0000007f06067890 */ /* 0x010fe2000fffe0ff */
[----:B--2---:R-:W1:Y:S01]  /*3be0*/  LDS R3, [UR41+0x170] ;  /* 0x00017029ff037984 */ /* 0x004e620008000800 */
[----:B------:R-:W-:Y:S02]  /*3bf0*/  USHF.R.U32.HI UR5, URZ, 0x4, UR5 ;  /* 0x00000004ff057899 */ /* 0x000fe40008011605 */
[----:B------:R-:W-:-:S02]  /*3c00*/  USHF.R.S32.HI UR64, URZ, 0x1f, UR6 ;  /* 0x0000001fff407899 */ /* 0x000fc40008011406 */
[----:B------:R-:W-:Y:S02]  /*3c10*/  USHF.R.U32.HI UR4, URZ, 0x4, UR4 ;  /* 0x00000004ff047899 */ /* 0x000fe40008011604 */
[----:B------:R-:W-:Y:S02]  /*3c20*/  ULEA.HI UR64, UR64, UR6, URZ, 0x7 ;  /* 0x0000000640407291 */ /* 0x000fe4000f8f38ff */
[----:B------:R-:W-:Y:S02]  /*3c30*/  ULOP3.LUT UR5, UR5, 0x3fff, URZ, 0xc0, !UPT ;  /* 0x00003fff05057892 */ /* 0x000fe4000f8ec0ff */
[----:B------:R-:W-:Y:S02]  /*3c40*/  USHF.R.S32.HI UR64, URZ, 0x7, UR64 ;  /* 0x00000007ff407899 */ /* 0x000fe40008011440 */
[----:B------:R-:W-:Y:S02]  /*3c50*/  ULOP3.LUT UR45, UR4, 0x3fff, URZ, 0xc0, !UPT ;  /* 0x00003fff042d7892 */ /* 0x000fe4000f8ec0ff */
[----:B------:R-:W-:Y:S01]  /*3c60*/  UISETP.LT.AND UP0, UPT, UR64, 0x1, UPT ;  /* 0x000000014000788c */ /* 0x000fe2000bf01270 */
[----:B------:R-:W-:Y:S01]  /*3c70*/  UMOV UR62, 0x0 ;  /* 0x00000000003e7882 */ /* 0x000fe20000000000 */
        /* <DEDUP_REMOVED lines=9> */
[----:B------:R-:W-:-:S02]  /*3d10*/  ULOP3.LUT UR44, UR5, 0x10000, URZ, 0xfc, !UPT ;  /* 0x00010000052c7892 */ /* 0x000fc4000f8efcff */
[----:B------:R-:W-:Y:S02]  /*3d20*/  ULOP3.LUT UR45, UR45, 0x10000, URZ, 0xfc, !UPT ;  /* 0x000100002d2d7892 */ /* 0x000fe4000f8efcff */
[----:B------:R-:W-:Y:S01]  /*3d30*/  USEL UR66, UR64, 0x1, !UP0 ;  /* 0x0000000140427887 */ /* 0x000fe2000c000000 */
[----:B------:R-:W-:Y:S01]  /*3d40*/  UMOV UR52, 0x0 ;  /* 0x0000000000347882 */ /* 0x000fe20000000000 */
[----:B------:R-:W-:Y:S01]  /*3d50*/  UMOV UR53, 0x8100490 ;  /* 0x0810049000357882 */ /* 0x000fe20000000000 */
[----:B------:R-:W-:Y:S01]  /*3d60*/  UMOV UR50, 0x0 ;  /* 0x0000000000327882 */ /* 0x000fe20000000000 */
[----:B------:R-:W-:Y:S01]  /*3d70*/  UMOV UR51, 0x8100490 ;  /* 0x0810049000337882 */ /* 0x000fe20000000000 */
[----:B------:R-:W-:Y:S01]  /*3d80*/  UMOV UR48, 0x0 ;  /* 0x0000000000307882 */ /* 0x000fe20000000000 */
[----:B------:R-:W-:Y:S01]  /*3d90*/  UMOV UR49, 0x8100490 ;  /* 0x0810049000317882 */ /* 0x000fe20000000000 */
[----:B-1----:R-:W-:Y:S02]  /*3da0*/  R2UR UR67, R3 ;  /* 0x00000000034372ca */ /* 0x002fe400000e0000 */
[----:B------:R-:W-:-:S13]  /*3db0*/  CS2R R2, SRZ ;  /* 0x0000000000027805 */ /* 0x000fda000001ff00 */
.L_x_82:
[C---:B------:R-:W-:Y:S02]  /*3dc0*/  LEA R0, R8.reuse, UR41, 0x3 ;  /* 0x0000002908007c11 */ /* 0x040fe4000f8e18ff */
[----:B------:R-:W-:Y:S02]  /*3dd0*/  SHF.L.U32 R4, R3, 0x1f, RZ ;  /* 0x0000001f03047819 */ /* 0x000fe400000006ff */
[----:B------:R-:W-:Y:S02]  /*3de0*/  LEA R5, R8, UR41, 0x4 ;  /* 0x0000002908057c11 */ /* 0x000fe4000f8e20ff */
[----:B------:R-:W1:Y:S02]  /*3df0*/  SYNCS.PHASECHK.TRANS64.TRYWAIT P0, [R0+URZ+0xc0], R4 ;  /* 0x0000c004000075a7 */ /* 0x000e6400080011ff */
[----:B-1-3--:R-:W-:Y:S05]  /*3e00*/  @!P0 BRA `(.L_x_75) ;  /* 0x0000004800e88947 */ /* 0x00afea0003800000 */
.L_x_167:
[----:B-1----:R-:W1:Y:S01]  /*3e10*/  LDS.128 R4, [R5+0x150] ;  /* 0x0001500005047984 */ /* 0x002e620000000c00 */
[----:B------:R-:W-:Y:S02]  /*3e20*/  VIADD R0, R0, 0xd0 ;  /* 0x000000d000007836 */ /* 0x000fe40000000000 */
[----:B------:R-:W-:Y:S01]  /*3e30*/  VIADD R8, R8, 0x1 ;  /* 0x0000000108087836 */ /* 0x000fe20000000000 */
[----:B------:R-:W-:Y:S01]  /*3e40*/  @!PT LDS RZ, [RZ] ;  /* 0x00000000fffff984 */ /* 0x000fe20000000800 */
[----:B------:R-:W-:Y:S01]  /*3e50*/  @!PT LDS RZ, [RZ] ;  /* 0x00000000fffff984 */ /* 0x000fe20000000800 */
[----:B------:R-:W-:Y:S01]  /*3e60*/  @!PT LDS RZ, [RZ] ;  /* 0x00000000fffff984 */ /* 0x000fe20000000800 */
[----:B------:R-:W-:Y:S01]  /*3e70*/  @!PT LDS RZ, [RZ] ;  /* 0x00000000fffff984 */ /* 0x000fe20000000800 */
[----:B------:R2:W-:Y:S06]  /*3e80*/  MEMBAR.ALL.CTA ;  /* 0x0000000000007992 */ /* 0x0005ec0000008000 */
[----:B--2---:R-:W2:Y:S01]  /*3e90*/  FENCE.VIEW.ASYNC.S ;  /* 0x00000000000073c6 */ /* 0x004ea20000000000 */
[----:B------:R-:W-:-:S04]  /*3ea0*/  PRMT R0, RZ, 0x654, R0 ;  /* 0x00000654ff007816 */ /* 0x000fc80000000000 */
[----:B--2---:R2:W-:Y:S01]  /*3eb0*/  SYNCS.ARRIVE.TRANS64.RED.A1T0 RZ, [R0+URZ], RZ ;  /* 0x000000ff00ff79a7 */ /* 0x0045e200081004ff */
[----:B-1----:R-:W-:Y:S01]  /*3ec0*/  LOP3.LUT P1, RZ, R6, 0x1, RZ, 0xc0, !PT ;  /* 0x0000000106ff7812 */ /* 0x002fe2000782c0ff */
[----:B--2---:R-:W-:-:S12]  /*3ed0*/  BRA.U UP3, `(.L_x_76) ;  /* 0x0000000503587547 */ /* 0x004fd8000b800000 */
[----:B------:R-:W1:Y:S01]  /*3ee0*/  LDCU UR4, c[0x0][0x38c] ;  /* 0x00007180ff0477ac */ /* 0x000e620008000800 */
[----:B------:R-:W-:Y:S02]  /*3ef0*/  PLOP3.LUT P2, PT, PT, PT, PT, 0x80, 0x8 ;  /* 0x000000000008781c */ /* 0x000fe40003f4f070 */
[----:B------:R-:W-:Y:S01]  /*3f00*/  SHF.L.U32 R4, R9, 0x1f, RZ ;  /* 0x0000001f09047819 */ /* 0x000fe200000006ff */
[----:B------:R-:W-:Y:S02]  /*3f10*/  ULEA UR46, UR47, UR41, 0x3 ;  /* 0x000000292f2e7291 */ /* 0x000fe4000f8e18ff */
[----:B------:R-:W-:Y:S02]  /*3f20*/  ULEA UR36, UR47, UR67, 0x5 ;  /* 0x000000432f247291 */ /* 0x000fe4000f8e28ff */
[----:B-1----:R-:W-:-:S06]  /*3f30*/  UISETP.GE.AND UP0, UPT, UR4, 0x1, UPT ;  /* 0x000000010400788c */ /* 0x002fcc000bf06270 */
[----:B------:R-:W-:-:S05]  /*3f40*/  PLOP3.LUT P0, PT, PT, PT, UP0, 0x80, 0x8 ;  /* 0x000000000008781c */ /* 0x000fca0003f0f008 */
[----:B------:R-:W-:-:S08]  /*3f50*/  @UP0 ULEA UR4, UR38, UR41, 0x3 ;  /* 0x0000002926040291 */ /* 0x000fd0000f8e18ff */
[----:B------:R-:W-:-:S04]  /*3f60*/  @P0 SHF.L.U32 R0, R2, 0x1f, RZ ;  /* 0x0000001f02000819 */ /* 0x000fc800000006ff */
[----:B------:R1:W2:Y:S01]  /*3f70*/  @P0 SYNCS.PHASECHK.TRANS64.TRYWAIT P2, [UR4], R0 ;  /* 0x00000000ff0005a7 */ /* 0x0002a20008041104 */
[----:B------:R-:W3:Y:S02]  /*3f80*/  SYNCS.PHASECHK.TRANS64.TRYWAIT P0, [UR46+0x100], R4 ;  /* 0x00010004ff0075a7 */ /* 0x000ee4000800112e */
[----:B-123--:R-:W-:Y:S05]  /*3f90*/  @!P0 BRA `(.L_x_77) ;  /* 0x0000004800988947 */ /* 0x00efea0003800000 */
.L_x_169:
[----:B------:R-:W-:Y:S01]  /*3fa0*/  UMOV UR42, UR37 ;  /* 0x00000025002a7c82 */ /* 0x000fe20008000000 */
[----:B------:R-:W-:Y:S05]  /*3fb0*/  BRA.U !UP0, `(.L_x_78) ;  /* 0x0000000508107547 */ /* 0x000fea000b800000 */
[----:B------:R-:W-:Y:S02]  /*3fc0*/  UIADD3 UR42, UPT, UPT, UR66, UR37, URZ ;  /* 0x00000025422a7290 */ /* 0x000fe4000fffe0ff */
[----:B------:R-:W-:Y:S01]  /*3fd0*/  UPLOP3.LUT UP2, UPT, UPT, UPT, UPT, 0x40, 0x4 ;  /* 0x000000000004789c */ /* 0x000fe20003f4e870 */
[----:B------:R-:W-:Y:S01]  /*3fe0*/  UMOV UR39, UR64 ;  /* 0x0000004000277c82 */ /* 0x000fe20008000000 */
[----:B------:R-:W-:-:S09]  /*3ff0*/  UMOV UR5, UR38 ;  /* 0x0000002600057c82 */ /* 0x000fd20008000000 */
.L_x_81:
[----:B------:R-:W-:Y:S01]  /*4000*/  ULEA UR7, UR5, UR41, 0x3 ;  /* 0x0000002905077291 */ /* 0x000fe2000f8e18ff */
[----:B--23--:R-:W-:Y:S11]  /*4010*/  @P2 BRA `(.L_x_79) ;  /* 0x00000000000c2947 */ /* 0x00cff60003800000 */
[----:B-1----:R-:W-:Y:S04]  /*4020*/  SHF.L.U32 R4, R2, 0x1f, RZ ;  /* 0x0000001f02047819 */ /* 0x002fe800000006ff */
[----:B------:R-:W1:Y:S02]  /*4030*/  SYNCS.PHASECHK.TRANS64.TRYWAIT P0, [UR7], R4 ;  /* 0x00000004ff0075a7 */ /* 0x000e640008001107 */
[----:B-1----:R-:W-:Y:S05]  /*4040*/  @!P0 BRA `(.L_x_80) ;  /* 0x0000004800848947 */ /* 0x002fea0003800000 */
.L_x_79:
[----:B------:R-:W-:Y:S01]  /*4050*/  UISETP.NE.AND UP0, UPT, UR39, 0x1, UPT ;  /* 0x000000012700788c */ /* 0x000fe2000bf05270 */
[----:B------:R-:W-:Y:S01]  /*4060*/  PLOP3.LUT P2, PT, PT, PT, PT, 0x80, 0x8 ;  /* 0x000000000008781c */ /* 0x000fe20003f4f070 */
[----:B------:R-:W-:Y:S02]  /*4070*/  UIADD3 UR4, UPT, UPT, UR5, 0x1, URZ ;  /* 0x0000000105047890 */ /* 0x000fe4000fffe0ff */
[----:B------:R-:W-:Y:S02]  /*4080*/  UIADD3 UR40, UPT, UPT, UR7, 0x40, URZ ;  /* 0x0000004007287890 */ /* 0x000fe4000fffe0ff */
[----:B------:R-:W-:Y:S01]  /*4090*/  UISETP.NE.AND UP1, UPT, UR4, 0x8, UPT ;  /* 0x000000080400788c */ /* 0x000fe2000bf25270 */
[----:B------:R-:W-:Y:S01]  /*40a0*/  PLOP3.LUT P0, PT, PT, PT, UP0, 0x80, 0x8 ;  /* 0x000000000008781c */ /* 0x000fe20003f0f008 */
[----:B------:R-:W-:Y:S02]  /*40b0*/  UIADD3 UR37, UPT, UPT, UR37, 0x1, URZ ;  /* 0x0000000125257890 */ /* 0x000fe4000fffe0ff */
[----:B------:R-:W-:Y:S02]  /*40c0*/  USEL UR6, URZ, 0x1, UP1 ;  /* 0x00000001ff067887 */ /* 0x000fe40008800000 */
[----:B------:R-:W-:Y:S02]  /*40d0*/  USEL UR38, UR4, URZ, UP1 ;  /* 0x000000ff04267287 */ /* 0x000fe40008800000 */
[----:B------:R-:W-:Y:S02]  /*40e0*/  UIADD3 UR39, UPT, UPT, UR39, -0x1, URZ ;  /* 0xffffffff27277890 */ /* 0x000fe4000fffe0ff */
[----:B------:R-:W-:Y:S01]  /*40f0*/  @UP0 ULEA UR4, UR38, UR41, 0x3 ;  /* 0x0000002926040291 */ /* 0x000fe2000f8e18ff */
[----:B------:R-:W-:Y:S01]  /*4100*/  LOP3.LUT R2, R2, UR6, RZ, 0x3c, !PT ;  /* 0x0000000602027c12 */ /* 0x000fe2000f8e3cff */
[----:B------:R-:W-:Y:S02]  /*4110*/  ULEA UR6, UR5, UR45, 0x9 ;  /* 0x0000002d05067291 */ /* 0x000fe4000f8e48ff */
[----:B------:R-:W-:Y:S01]  /*4120*/  UISETP.NE.AND UP0, UPT, UR37, UR42, UPT ;  /* 0x0000002a2500728c */ /* 0x000fe2000bf05270 */
[----:B-1----:R-:W-:Y:S01]  /*4130*/  @P0 SHF.L.U32 R0, R2, 0x1f, RZ ;  /* 0x0000001f02000819 */ /* 0x002fe200000006ff */
[----:B------:R-:W-:Y:S02]  /*4140*/  UIADD3 UR34, UPT, UPT, UR6, 0x2, URZ ;  /* 0x0000000206227890 */ /* 0x000fe4000fffe0ff */
[----:B------:R-:W-:Y:S01]  /*4150*/  UIADD3 UR30, UPT, UPT, UR6, 0x4, URZ ;  /* 0x00000004061e7890 */ /* 0x000fe2000fffe0ff */
[----:B------:R2:W3:Y:S01]  /*4160*/  @P0 SYNCS.PHASECHK.TRANS64.TRYWAIT P2, [UR4], R0 ;  /* 0x00000000ff0005a7 */ /* 0x0004e20008041104 */
[----:B------:R-:W-:Y:S02]  /*4170*/  ULEA UR4, UR5, UR44, 0xa ;  /* 0x0000002c05047291 */ /* 0x000fe4000f8e50ff */
[----:B------:R-:W-:Y:S02]  /*4180*/  UIADD3 UR26, UPT, UPT, UR6, 0x6, URZ ;  /* 0x00000006061a7890 */ /* 0x000fe4000fffe0ff */
        /* <DEDUP_REMOVED lines=10> */
[----:B------:R-:W-:Y:S01]  /*4230*/  UIADD3 UR8, UPT, UPT, UR4, 0x206, URZ ;  /* 0x0000020604087890 */ /* 0x000fe2000fffe0ff */
[----:B------:R-:W-:Y:S01]  /*4240*/  UMOV UR7, 0x40004040 ;  /* 0x4000404000077882 */ /* 0x000fe20000000000 */
[----:B------:R-:W-:Y:S01]  /*4250*/  UMOV UR5, 0x40004040 ;  /* 0x4000404000057882 */ /* 0x000fe20000000000 */
[----:B------:R-:W-:Y:S01]  /*4260*/  UMOV UR35, 0x40004040 ;  /* 0x4000404000237882 */ /* 0x000fe20000000000 */
[----:B------:R1:W-:Y:S01]  /*4270*/  UTCHMMA.2CTA gdesc[UR4], gdesc[UR6], tmem[UR36], tmem[UR62], idesc[UR63], UP2 ;  /* 0x00ff3e06040075ea */ /* 0x0003e20009200024 */
[----:B------:R-:W-:Y:S01]  /*4280*/  UPLOP3.LUT UP2, UPT, UPT, UPT, UPT, 0x80, 0x8 ;  /* 0x000000000008789c */ /* 0x000fe20003f4f070 */
[----:B------:R-:W-:Y:S01]  /*4290*/  UMOV UR33, 0x40004040 ;  /* 0x4000404000217882 */ /* 0x000fe20000000000 */
[----:B------:R-:W-:Y:S01]  /*42a0*/  UMOV UR31, 0x40004040 ;  /* 0x40004040001f7882 */ /* 0x000fe20000000000 */
[----:B------:R2:W-:Y:S01]  /*42b0*/  UTCHMMA.2CTA gdesc[UR32], gdesc[UR34], tmem[UR36], tmem[UR60], idesc[UR61], UPT ;  /* 0x00ff3c22200075ea */ /* 0x0005e2000ba00024 */
        /* <DEDUP_REMOVED lines=14> */
[----:B------:R-:W-:Y:S01]  /*43a0*/  UMOV UR9, 0x40004040 ;  /* 0x4000404000097882 */ /* 0x000fe20000000000 */
[----:B------:R2:W-:Y:S01]  /*43b0*/  UTCHMMA.2CTA gdesc[UR12], gdesc[UR14], tmem[UR36], tmem[UR50], idesc[UR51], UPT ;  /* 0x00ff320e0c0075ea */ /* 0x0005e2000ba00024 */
[----:B------:R2:W-:Y:S01]  /*43c0*/  UTCHMMA.2CTA gdesc[UR8], gdesc[UR10], tmem[UR36], tmem[UR48], idesc[UR49], UPT ;  /* 0x00ff300a080075ea */ /* 0x0005e2000ba00024 */
[----:B------:R2:W-:Y:S01]  /*43d0*/  UTCBAR.2CTA.MULTICAST [UR40], URZ, UR43 ;  /* 0x000000ff280073e9 */ /* 0x0005e2000820082b */
[----:B-1----:R-:W-:Y:S01]  /*43e0*/  UMOV UR5, UR38 ;  /* 0x0000002600057c82 */ /* 0x002fe20008000000 */
[----:B------:R-:W-:Y:S05]  /*43f0*/  BRA.U UP0, `(.L_x_81) ;  /* 0xfffffffd00007547 */ /* 0x000fea000b83ffff */
.L_x_78:
[----:B------:R-:W-:Y:S01]  /*4400*/  UIADD3 UR4, UPT, UPT, UR46, 0xe0, URZ ;  /* 0x000000e02e047890 */ /* 0x000fe2000fffe0ff */
[----:B------:R-:W-:-:S08]  /*4410*/  UMOV UR37, UR42 ;  /* 0x0000002a00257c82 */ /* 0x000fd00008000000 */
[----:B------:R4:W-:Y:S01]  /*4420*/  UTCBAR.2CTA.MULTICAST [UR4], URZ, UR65 ;  /* 0x000000ff040073e9 */ /* 0x0009e20008200841 */
[----:B------:R-:W-:Y:S02]  /*4430*/  NOP ;  /* 0x0000000000007918 */ /* 0x000fe40000000000 */
.L_x_76:
[----:B----4-:R-:W-:Y:S01]  /*4440*/  UIADD3 UR4, UPT, UPT, UR47, 0x1, URZ ;  /* 0x000000012f047890 */ /* 0x010fe2000fffe0ff */
[----:B------:R-:W-:-:S03]  /*4450*/  ISETP.NE.AND P0, PT, R8, 0x2, PT ;  /* 0x000000020800780c */ /* 0x000fc60003f05270 */
[----:B------:R-:W-:Y:S01]  /*4460*/  UISETP.NE.AND UP0, UPT, UR4, 0x4, UPT ;  /* 0x000000040400788c */ /* 0x000fe2000bf05270 */
[----:B-12---:R-:W-:Y:S02]  /*4470*/  SEL R0, RZ, 0x1, P0 ;  /* 0x00000001ff007807 */ /* 0x006fe40000000000 */
[----:B------:R-:W-:Y:S01]  /*4480*/  SEL R8, R8, RZ, P0 ;  /* 0x000000ff08087207 */ /* 0x000fe20000000000 */
[----:B------:R-:W-:Y:S01]  /*4490*/  USEL UR5, URZ, 0x1, UP0 ;  /* 0x00000001ff057887 */ /* 0x000fe20008000000 */
[----:B------:R-:W-:Y:S01]  /*44a0*/  LOP3.LUT R3, R3, R0, RZ, 0x3c, !PT ;  /* 0x0000000003037212 */ /* 0x000fe200078e3cff */
[----:B------:R-:W-:-:S04]  /*44b0*/  USEL UR47, UR4, URZ, UP0 ;  /* 0x000000ff042f7287 */ /* 0x000fc80008000000 */
[----:B------:R-:W-:Y:S01]  /*44c0*/  LOP3.LUT R9, R9, UR5, RZ, 0x3c, !PT ;  /* 0x0000000509097c12 */ /* 0x000fe2000f8e3cff */
[----:B------:R-:W-:Y:S07]  /*44d0*/  @P1 BRA `(.L_x_82) ;  /* 0xfffffff800381947 */ /* 0x000fee000383ffff */
[----:B------:R-:W1:Y:S01]  /*44e0*/  S2UR UR8, SR_CgaCtaId ;  /* 0x00000000000879c3 */ /* 0x000e620000008800 */
[----:B------:R-:W-:Y:S01]  /*44f0*/  ELECT P0, URZ, PT ;  /* 0x0000000000ff782f */ /* 0x000fe20003800000 */
[----:B------:R-:W-:Y:S01]  /*4500*/  HFMA2 R0, -RZ, RZ, 0, 5.9604644775390625e-08 ;  /* 0x00000001ff007431 */ /* 0x000fe200000001ff */
[----:B------:R-:W-:-:S05]  /*4510*/  UMOV UR4, 0x40 ;  /* 0x0000004000047882 */ /* 0x000fca0000000000 */
[----:B------:R-:W-:Y:S01]  /*4520*/  UVIRTCOUNT.DEALLOC.SMPOOL 0x80 ;  /* 0x000000800000784c */ /* 0x000fe20000000000 */
[----:B------:R-:W-:Y:S02]  /*4530*/  UISETP.NE.AND UP1, UPT, UR68, URZ, UPT ;  /* 0x000000ff4400728c */ /* 0x000fe4000bf25270 */
[----:B-1----:R-:W-:-:S09]  /*4540*/  ULEA UR8, UR8, UR4, 0x18 ;  /* 0x0000000408087291 */ /* 0x002fd2000f8ec0ff */
[----:B------:R1:W-:Y:S01]  /*4550*/  @P0 STS.U8 [UR8+0x1c], R0 ;  /* 0x00001c00ff000988 */ /* 0x0003e20008000008 */
[----:B------:R-:W-:Y:S05]  /*4560*/  BRA.U UP1, `(.L_x_83) ;  /* 0x0000000101a07547 */ /* 0x000fea000b800000 */
[----:B------:R-:W-:Y:S01]  /*4570*/  UIADD3 UR7, UPT, UPT, UR41, 0x100, URZ ;  /* 0x0000010029077890 */ /* 0x000fe2000fffe0ff */
[----:B------:R-:W-:-:S03]  /*4580*/  SHF.L.U32 R2, R9, 0x1f, RZ ;  /* 0x0000001f09027819 */ /* 0x000fc600000006ff */
[----:B------:R-:W-:-:S09]  /*4590*/  ULEA UR4, UR47, UR7, 0x3 ;  /* 0x000000072f047291 */ /* 0x000fd2000f8e18ff */
[----:B------:R-:W2:Y:S02]  /*45a0*/  SYNCS.PHASECHK.TRANS64.TRYWAIT P0, [UR4], R2 ;  /* 0x00000002ff0075a7 */ /* 0x000ea40008001104 */
[----:B--2---:R-:W-:Y:S05]  /*45b0*/  @!P0 BRA `(.L_x_84) ;  /* 0x0000004400408947 */ /* 0x004fea0003800000 */
.L_x_172:
        /* <DEDUP_REMOVED lines=9> */
.L_x_174:
        /* <DEDUP_REMOVED lines=9> */
.L_x_176:
[----:B------:R-:W-:-:S04]  /*46e0*/  UIADD3 UR4, UPT, UPT, UR4, 0x1, URZ ;  /* 0x0000000104047890 */ /* 0x000fc8000fffe0ff */
[----:B------:R-:W-:-:S04]  /*46f0*/  UISETP.NE.AND UP0, UPT, UR4, 0x4, UPT ;  /* 0x000000040400788c */ /* 0x000fc8000bf05270 */
[----:B------:R-:W-:Y:S02]  /*4700*/  USEL UR5, URZ, 0x1, UP0 ;  /* 0x00000001ff057887 */ /* 0x000fe40008000000 */
[----:B------:R-:W-:-:S04]  /*4710*/  USEL UR4, UR4, URZ, UP0 ;  /* 0x000000ff04047287 */ /* 0x000fc80008000000 */
[----:B------:R-:W-:Y:S01]  /*4720*/  ULEA UR4, UR4, UR7, 0x3 ;  /* 0x0000000704047291 */ /* 0x000fe2000f8e18ff */
[----:B------:R-:W-:-:S04]  /*4730*/  LOP3.LUT R2, R2, UR5, RZ, 0x3c, !PT ;  /* 0x0000000502027c12 */ /* 0x000fc8000f8e3cff */
[----:B------:R-:W-:Y:S01]  /*4740*/  SHF.L.U32 R2, R2, 0x1f, RZ ;  /* 0x0000001f02027819 */ /* 0x000fe200000006ff */
[----:B-1----:R-:W-:-:S04]  /*4750*/  IMAD.U32 R0, RZ, RZ, UR4 ;  /* 0x00000004ff007e24 */ /* 0x002fc8000f8e00ff */
[----:B------:R1:W2:Y:S03]  /*4760*/  SYNCS.PHASECHK.TRANS64.TRYWAIT P0, [R0+URZ], R2 ;  /* 0x00000002000075a7 */ /* 0x0002a600080011ff */
[----:B--2---:R-:W-:Y:S05]  /*4770*/  @!P0 NANOSLEEP.SYNCS 0x989680 ;  /* 0x009896800000895d */ /* 0x004fea0003900000 */
[----:B------:R-:W2:Y:S02]  /*4780*/  @!P0 SYNCS.PHASECHK.TRANS64 P0, [R0+URZ], R2 ;  /* 0x00000002000085a7 */ /* 0x000ea400080010ff */
[----:B--2---:R-:W-:Y:S05]  /*4790*/  @P0 BRA `(.L_x_87) ;  /* 0x0000000000200947 */ /* 0x004fea0003800000 */
.L_x_88:
[----:B--2---:R2:W4:Y:S02]  /*47a0*/  SYNCS.PHASECHK.TRANS64.TRYWAIT P0, [R0+URZ], R2 ;  /* 0x00000002000075a7 */ /* 0x00452400080011ff */
[----:B----4-:R-:W-:Y:S05]  /*47b0*/  @!P0 NANOSLEEP.SYNCS 0x989680 ;  /* 0x009896800000895d */ /* 0x010fea0003900000 */
[----:B------:R-:W4:Y:S02]  /*47c0*/  @!P0 SYNCS.PHASECHK.TRANS64 P0, [R0+URZ], R2 ;  /* 0x00000002000085a7 */ /* 0x000f2400080010ff */
[----:B----4-:R-:W-:Y:S05]  /*47d0*/  @!P0 BRA `(.L_x_88) ;  /* 0xfffffffc00f08947 */ /* 0x010fea000383ffff */
[----:B------:R-:W-:Y:S05]  /*47e0*/  BRA `(.L_x_87) ;  /* 0x00000000000c7947 */ /* 0x000fea0003800000 */
.L_x_83:
[----:B------:R-:W-:-:S04]  /*47f0*/  UIADD3 UR4, UPT, UPT, UR41, 0x140, URZ ;  /* 0x0000014029047890 */ /* 0x000fc8000fffe0ff */
[----:B------:R-:W-:-:S09]  /*4800*/  UPRMT UR4, UR69, 0x654, UR4 ;  /* 0x0000065445047896 */ /* 0x000fd20008000004 */
[----:B------:R-:W-:Y:S03]  /*4810*/  SYNCS.ARRIVE.TRANS64.RED.A1T0 RZ, [UR4], RZ ;  /* 0x000000ffffff79a7 */ /* 0x000fe60008100404 */
.L_x_87:
[----:B-12---:R-:W-:Y:S01]  /*4820*/  SHF.L.U32 R2, RZ, 0x1f, RZ ;  /* 0x0000001fff027819 */ /* 0x006fe200000006ff */
[----:B------:R-:W-:Y:S01]  /*4830*/  UIADD3 UR4, UPT, UPT, UR41, 0x140, URZ ;  /* 0x0000014029047890 */ /* 0x000fe2000fffe0ff */
[----:B------:R-:W-:Y:S02]  /*4840*/  PLOP3.LUT P0, PT, PT, PT, UP1, 0x80, 0x8 ;  /* 0x000000000008781c */ /* 0x000fe40003f0f018 */
[----:B------:R-:W1:Y:S02]  /*4850*/  SYNCS.PHASECHK.TRANS64.TRYWAIT P1, [UR41+0x140], R2 ;  /* 0x00014002ff0075a7 */ /* 0x000e640008021129 */
[----:B-1----:R-:W-:Y:S09]  /*4860*/  @!P1 BRA `(.L_x_89) ;  /* 0x0000004000dc9947 */ /* 0x002ff20003800000 */
.L_x_178:
[----:B------:R-:W-:Y:S01]  /*4870*/  @!UP1 UPRMT UR4, UR69, 0x654, UR4 ;  /* 0x0000065445049896 */ /* 0x000fe20008000004 */
[----:B------:R-:W-:Y:S01]  /*4880*/  UMOV UR5, 0xffff ;  /* 0x0000ffff00057882 */ /* 0x000fe20000000000 */
[----:B------:R-:W-:-:S07]  /*4890*/  UMOV UR6, 0x1 ;  /* 0x0000000100067882 */ /* 0x000fce0000000000 */
[----:B------:R-:W-:Y:S01]  /*48a0*/  @!P0 SYNCS.ARRIVE.TRANS64.RED.A1T0 RZ, [UR4], RZ ;  /* 0x000000ffffff89a7 */ /* 0x000fe20008100404 */
[----:B------:R-:W-:Y:S01]  /*48b0*/  NOP ;  /* 0x0000000000007918 */ /* 0x000fe20000000000 */
[----:B-1----:R-:W1:Y:S01]  /*48c0*/  LDS R0, [UR8+0x14] ;  /* 0x00001408ff007984 */ /* 0x002e620008000800 */
[----:B------:R-:W-:-:S04]  /*48d0*/  ULOP3.LUT UR4, UR67, 0xffff, URZ, 0xc0, !UPT ;  /* 0x0000ffff43047892 */ /* 0x000fc8000f8ec0ff */
[----:B------:R-:W-:-:S04]  /*48e0*/  USHF.R.U32.HI UR4, URZ, 0x5, UR4 ;  /* 0x00000005ff047899 */ /* 0x000fc80008011604 */
[----:B------:R-:W-:Y:S02]  /*48f0*/  USHF.L.U32 UR5, UR5, UR4, URZ ;  /* 0x0000000405057299 */ /* 0x000fe400080006ff */
[----:B------:R-:W-:-:S04]  /*4900*/  USHF.L.U32 UR4, UR6, UR4, URZ ;  /* 0x0000000406047299 */ /* 0x000fc800080006ff */
[----:B-1----:R-:W-:-:S04]  /*4910*/  LOP3.LUT R0, R0, UR5, RZ, 0xc0, !PT ;  /* 0x0000000500007c12 */ /* 0x002fc8000f8ec0ff */
[----:B------:R-:W-:-:S13]  /*4920*/  ISETP.NE.AND P0, PT, R0, UR5, PT ;  /* 0x0000000500007c0c */ /* 0x000fda000bf05270 */
[----:B------:R-:W-:Y:S05]  /*4930*/  @P0 BRA `(.L_x_90) ;  /* 0x0000000000580947 */ /* 0x000fea0003800000 */
[----:B------:R-:W1:Y:S02]  /*4940*/  LDS R0, [UR8+0x18] ;  /* 0x00001808ff007984 */ /* 0x000e640008000800 */
[----:B-1----:R-:W-:-:S04]  /*4950*/  LOP3.LUT R0, R0, UR4, RZ, 0xc0, !PT ;  /* 0x0000000400007c12 */ /* 0x002fc8000f8ec0ff */
[----:B------:R-:W-:-:S13]  /*4960*/  ISETP.NE.AND P0, PT, R0, UR4, PT ;  /* 0x0000000400007c0c */ /* 0x000fda000bf05270 */
[----:B------:R-:W-:Y:S05]  /*4970*/  @P0 BRA `(.L_x_91) ;  /* 0x00000000003c0947 */ /* 0x000fea0003800000 */
[----:B------:R-:W1:Y:S01]  /*4980*/  S2R R2, SR_LANEID ;  /* 0x0000000000027919 */ /* 0x000e620000000000 */
[----:B------:R-:W-:-:S06]  /*4990*/  ULOP3.LUT UR5, URZ, UR5, URZ, 0x33, !UPT ;  /* 0x00000005ff057292 */ /* 0x000fcc000f8e33ff */
[----:B------:R-:W-:-:S04]  /*49a0*/  IMAD.U32 R0, RZ, RZ, UR5 ;  /* 0x00000005ff007e24 */ /* 0x000fc8000f8e00ff */
[----:B------:R2:W4:Y:S02]  /*49b0*/  REDUX UR7, R0 ;  /* 0x00000000000773c4 */ /* 0x0005240000000000 */
[----:B------:R1:W-:Y:S01]  /*49c0*/  UTCATOMSWS.AND URZ, UR5 ;  /* 0x0000000500ff79e3 */ /* 0x0003e20008000000 */
[----:B--2---:R-:W-:Y:S01]  /*49d0*/  LOP3.LUT R0, RZ, UR4, RZ, 0x33, !PT ;  /* 0x00000004ff007c12 */ /* 0x004fe2000f8e33ff */
[----:B------:R-:W-:Y:S02]  /*49e0*/  VOTEU.ANY UR4, UPT, PT ;  /* 0x0000000000047886 */ /* 0x000fe400038e0100 */
[----:B------:R-:W-:Y:S02]  /*49f0*/  UFLO.U32 UR4, UR4 ;  /* 0x00000004000472bd */ /* 0x000fe400080e0000 */
[----:B------:R-:W2:Y:S04]  /*4a00*/  REDUX UR6, R0 ;  /* 0x00000000000673c4 */ /* 0x000ea80000000000 */
[----:B-1----:R-:W-:-:S02]  /*4a10*/  ISETP.EQ.U32.AND P0, PT, R2, UR4, PT ;  /* 0x0000000402007c0c */ /* 0x002fc4000bf02070 */
[----:B----4-:R-:W-:-:S11]  /*4a20*/  MOV R2, UR7 ;  /* 0x0000000700027c02 */ /* 0x010fd60008000f00 */
[----:B------:R1:W-:Y:S01]  /*4a30*/  @P0 ATOMS.AND RZ, [UR8+0x14], R2 ;  /* 0x00001402ffff098c */ /* 0x0003e2000a800008 */
[----:B--2---:R-:W-:-:S05]  /*4a40*/  IMAD.U32 R0, RZ, RZ, UR6 ;  /* 0x00000006ff007e24 */ /* 0x004fca000f8e00ff */
[----:B------:R1:W-:Y:S01]  /*4a50*/  @P0 ATOMS.AND RZ, [UR8+0x18], R0 ;  /* 0x00001800ffff098c */ /* 0x0003e2000a800008 */
[----:B------:R-:W-:Y:S05]  /*4a60*/  BRA `(.L_x_92) ;  /* 0x0000000000147947 */ /* 0x000fea0003800000 */
.L_x_91:
[----:B------:R-:W-:Y:S02]  /*4a70*/  MOV R2, 0x4a90 ;  /* 0x00004a9000027802 */ /* 0x000fe40000000f00 */
[----:B---3-5:R-:W-:Y:S05]  /*4a80*/  CALL.REL.NOINC `($__internal_0_$__cuda_sm10x_tcgen05_guardrail_trap_col_being_dealloced_not_returned_by_alloc) ;  /* 0x0000004400487944 */ /* 0x028fea0003c00000 */
[----:B------:R-:W-:Y:S05]  /*4a90*/  BRA `(.L_x_92) ;  /* 0x0000000000087947 */ /* 0x000fea0003800000 */
.L_x_90:
[----:B------:R-:W-:Y:S02]  /*4aa0*/  MOV R2, 0x4ac0 ;  /* 0x00004ac000027802 */ /* 0x000fe40000000f00 */
[----:B---3-5:R-:W-:Y:S05]  /*4ab0*/  CALL.REL.NOINC `($__internal_2_$__cuda_sm10x_tcgen05_guardrail_trap_unallocated_columns_being_dealloced) ;  /* 0x0000004400547944 */ /* 0x028fea0003c00000 */
.L_x_92:
[----:B------:R-:W-:Y:S01]  /*4ac0*/  NOP ;  /* 0x0000000000007918 */ /* 0x000fe20000000000 */
[----:B------:R-:W-:Y:S05]  /*4ad0*/  EXIT ;  /* 0x000000000000794d */ /* 0x000fea0003800000 */
.L_x_63:
[----:B------:R-:W-:-:S09]  /*4ae0*/  UISETP.NE.OR UP0, UPT, UR18, 0x3, !UP3 ;  /* 0x000000031200788c */ /* 0x000fd2000df05670 */
[----:B------:R-:W-:Y:S05]  /*4af0*/  BRA.U UP0, `(.L_x_93) ;  /* 0x00000011002c7547 */ /* 0x000fea000b800000 */
[----:B------:R-:W1:Y:S01]  /*4b00*/  LDCU UR37, c[0x0][0x370] ;  /* 0x00006e00ff2577ac */ /* 0x000e620008000800 */
[----:B------:R-:W2:Y:S01]  /*4b10*/  LDC.64 R16, c[0x0][0x348] ;  /* 0x0000d200ff107b82 */ /* 0x000ea20000000a00 */
[----:B------:R-:W-:Y:S02]  /*4b20*/  HFMA2 R13, -RZ, RZ, 0, 0 ;  /* 0x00000000ff0d7431 */ /* 0x000fe400000001ff */
[----:B------:R-:W-:Y:S01]  /*4b30*/  IMAD.MOV.U32 R15, RZ, RZ, 0x1 ;  /* 0x00000001ff0f7424 */ /* 0x000fe200078e00ff */
[----:B------:R-:W1:Y:S01]  /*4b40*/  LDCU.128 UR32, c[0x0][0xb10] ;  /* 0x00016200ff2077ac */ /* 0x000e620008000c00 */
[----:B------:R-:W-:Y:S01]  /*4b50*/  IMAD.MOV.U32 R14, RZ, RZ, RZ ;  /* 0x000000ffff0e7224 */ /* 0x000fe200078e00ff */
[----:B------:R-:W-:Y:S01]  /*4b60*/  MOV R7, 0x1000 ;  /* 0x0000100000077802 */ /* 0x000fe20000000f00 */
[----:B------:R-:W3:Y:S01]  /*4b70*/  LDCU UR31, c[0x0][0x374] ;  /* 0x00006e80ff1f77ac */ /* 0x000ee20008000800 */
[----:B------:R-:W4:Y:S01]  /*4b80*/  LDC.64 R2, c[0x0][0x888] ;  /* 0x00022200ff027b82 */ /* 0x000f220000000a00 */
[----:B------:R-:W3:Y:S01]  /*4b90*/  LDCU UR15, c[0x0][0xb0c] ;  /* 0x00016180ff0f77ac */ /* 0x000ee20008000800 */
[----:B------:R-:W3:Y:S06]  /*4ba0*/  LDCU UR41, c[0x0][0xb20] ;  /* 0x00016400ff2977ac */ /* 0x000eec0008000800 */
[----:B------:R-:W2:Y:S01]  /*4bb0*/  LDC.64 R4, c[0x0][0x890] ;  /* 0x00022400ff047b82 */ /* 0x000ea20000000a00 */
[----:B------:R-:W3:Y:S01]  /*4bc0*/  LDCU UR4, c[0x0][0xb30] ;  /* 0x00016600ff0477ac */ /* 0x000ee20008000800 */
[----:B-1----:R-:W-:-:S02]  /*4bd0*/  UIMAD.WIDE.U32 UR6, UR37, UR32, URZ ;  /* 0x00000020250672a5 */ /* 0x002fc4000f8e00ff */
[----:B---3--:R-:W-:Y:S01]  /*4be0*/  UIMAD.WIDE.U32 UR8, UR31, UR35, URZ ;  /* 0x000000231f0872a5 */ /* 0x008fe2000f8e00ff */
[----:B------:R-:W-:Y:S01]  /*4bf0*/  UMOV UR29, 0x400 ;  /* 0x00000400001d7882 */ /* 0x000fe20000000000 */
[----:B------:R-:W-:-:S03]  /*4c00*/  UPLOP3.LUT UP3, UPT, UPT, UPT, UPT, 0x40, 0x4 ;  /* 0x000000000004789c */ /* 0x000fc60003f6e870 */
[----:B------:R-:W-:Y:S01]  /*4c10*/  UMOV UR6, UR7 ;  /* 0x0000000700067c82 */ /* 0x000fe20008000000 */
[----:B------:R-:W-:Y:S01]  /*4c20*/  UISETP.GE.AND UP0, UPT, UR42, 0x1, UPT ;  /* 0x000000012a00788c */ /* 0x000fe2000bf06270 */
[----:B------:R-:W-:Y:S01]  /*4c30*/  UMOV UR38, UR9 ;  /* 0x0000000900267c82 */ /* 0x000fe20008000000 */
[----:B------:R-:W-:Y:S01]  /*4c40*/  UISETP.NE.AND UP4, UPT, UR42, 0x1, UPT ;  /* 0x000000012a00788c */ /* 0x000fe2000bf85270 */
[----:B------:R-:W1:Y:S01]  /*4c50*/  LDCU.64 UR22, c[0x0][0xb28] ;  /* 0x00016500ff1677ac */ /* 0x000e620008000a00 */
[----:B------:R-:W-:Y:S02]  /*4c60*/  ULEA UR29, UR55, UR29, 0x18 ;  /* 0x0000001d371d7291 */ /* 0x000fe4000f8ec0ff */
[----:B------:R-:W-:Y:S02]  /*4c70*/  UISETP.NE.AND UP6, UPT, UR15, 0x1, UPT ;  /* 0x000000010f00788c */ /* 0x000fe4000bfc5270 */
[----:B------:R-:W-:Y:S02]  /*4c80*/  UISETP.NE.AND UP5, UPT, UR34, 0x1, UPT ;  /* 0x000000012200788c */ /* 0x000fe4000bfa5270 */
[----:B------:R-:W-:-:S02]  /*4c90*/  USHF.R.U32.HI UR39, URZ, UR33, UR6 ;  /* 0x00000021ff277299 */ /* 0x000fc40008011606 */
[----:B------:R-:W-:Y:S02]  /*4ca0*/  USHF.R.U32.HI UR38, URZ, UR41, UR38 ;  /* 0x00000029ff267299 */ /* 0x000fe40008011626 */
[----:B------:R-:W-:Y:S01]  /*4cb0*/  UISETP.NE.AND UP2, UPT, UR4, 0x1, UPT ;  /* 0x000000010400788c */ /* 0x000fe2000bf45270 */
[----:B------:R-:W-:-:S10]  /*4cc0*/  UMOV UR12, URZ ;  /* 0x000000ff000c7c82 */ /* 0x000fd40008000000 */
.L_x_102:
[C---:B------:R-:W-:Y:S02]  /*4cd0*/  LEA R12, R14.reuse, UR29, 0x3 ;  /* 0x0000001d0e0c7c11 */ /* 0x040fe4000f8e18ff */
[----:B------:R-:W-:Y:S02]  /*4ce0*/  SHF.L.U32 R0, R13, 0x1f, RZ ;  /* 0x0000001f0d007819 */ /* 0x000fe400000006ff */
[----:B------:R-:W-:Y:S02]  /*4cf0*/  LEA R8, R14, UR29, 0x4 ;  /* 0x0000001d0e087c11 */ /* 0x000fe4000f8e20ff */
[----:B---3--:R-:W3:Y:S02]  /*4d00*/  SYNCS.PHASECHK.TRANS64.TRYWAIT P0, [R12+URZ+0xc0], R0 ;  /* 0x0000c0000c0075a7 */ /* 0x008ee400080011ff */
[----:B---3--:R-:W-:Y:S05]  /*4d10*/  @!P0 BRA `(.L_x_94) ;  /* 0x0000003c00c88947 */ /* 0x008fea0003800000 */
.L_x_179:
[----:B------:R-:W1:Y:S01]  /*4d20*/  LDS.128 R8, [R8+0x150] ;  /* 0x0001500008087984 */ /* 0x000e620000000c00 */
[----:B------:R-:W-:Y:S01]  /*4d30*/  UISETP.GE.AND UP0, UPT, UR42, 0x1, UPT ;  /* 0x000000012a00788c */ /* 0x000fe2000bf06270 */
[----:B------:R-:W-:Y:S01]  /*4d40*/  @!PT LDS RZ, [RZ] ;  /* 0x00000000fffff984 */ /* 0x000fe20000000800 */
[----:B------:R-:W-:Y:S01]  /*4d50*/  @!PT LDS RZ, [RZ] ;  /* 0x00000000fffff984 */ /* 0x000fe20000000800 */
[----:B------:R-:W-:Y:S01]  /*4d60*/  @!PT LDS RZ, [RZ] ;  /* 0x00000000fffff984 */ /* 0x000fe20000000800 */
[----:B------:R-:W-:Y:S01]  /*4d70*/  @!PT LDS RZ, [RZ] ;  /* 0x00000000fffff984 */ /* 0x000fe20000000800 */
[----:B------:R2:W-:Y:S06]  /*4d80*/  MEMBAR.ALL.CTA ;  /* 0x0000000000007992 */ /* 0x0005ec0000008000 */
[----:B--2---:R-:W2:Y:S01]  /*4d90*/  FENCE.VIEW.ASYNC.S ;  /* 0x00000000000073c6 */ /* 0x004ea20000000000 */
[----:B-1----:R-:W-:Y:S11]  /*4da0*/  LOP3.LUT P0, RZ, R10, 0x1, RZ, 0xc0, !PT ;  /* 0x000000010aff7812 */ /* 0x002ff6000780c0ff */
[----:B------:R-:W-:Y:S02]  /*4db0*/  @!UPT UIADD3 URZ, UPT, UPT, URZ, URZ, URZ ;  /* 0x000000fffffff290 */ /* 0x000fe4000fffe0ff */
[----:B--2---:R-:W-:Y:S01]  /*4dc0*/  VOTEU.ANY UP1, P0 ;  /* 0x0000000000ff7886 */ /* 0x004fe20000020100 */
[----:B------:R-:W-:Y:S11]  /*4dd0*/  PLOP3.LUT P0, PT, PT, PT, UP1, 0x80, 0x8 ;  /* 0x000000000008781c */ /* 0x000ff60003f0f018 */
[----:B------:R-:W-:Y:S02]  /*4de0*/  @!UPT UIADD3 URZ, UPT, UPT, URZ, URZ, URZ ;  /* 0x000000fffffff290 */ /* 0x000fe4000fffe0ff */
[----:B---3--:R-:W-:Y:S02]  /*4df0*/  @P0 SHF.R.U32.HI R0, RZ, 0x10, R9 ;  /* 0x00000010ff000819 */ /* 0x008fe40000011609 */
[----:B------:R-:W-:Y:S02]  /*4e00*/  @P0 MOV R6, R8 ;  /* 0x0000000800060202 */ /* 0x000fe40000000f00 */
[----:B------:R-:W-:Y:S01]  /*4e10*/  @P0 R2UR UR4, R0 ;  /* 0x00000000000402ca */ /* 0x000fe200000e0000 */
[----:B------:R-:W-:Y:S01]  /*4e20*/  VIADD R0, R12, 0xd0 ;  /* 0x000000d00c007836 */ /* 0x000fe20000000000 */
[----:B------:R-:W-:Y:S02]  /*4e30*/  @P0 LOP3.LUT R8, R9, 0xffff, RZ, 0xc0, !PT ;  /* 0x0000ffff09080812 */ /* 0x000fe400078ec0ff */
[----:B------:R-:W-:Y:S02]  /*4e40*/  @P0 R2UR UR6, R6 ;  /* 0x00000000060602ca */ /* 0x000fe400000e0000 */
[----:B------:R-:W-:Y:S02]  /*4e50*/  PRMT R0, RZ, 0x654, R0 ;  /* 0x00000654ff007816 */ /* 0x000fe40000000000 */
[----:B------:R-:W-:Y:S02]  /*4e60*/  @P0 R2UR UR5, R8 ;  /* 0x00000000080502ca */ /* 0x000fe400000e0000 */
[----:B------:R1:W-:Y:S03]  /*4e70*/  SYNCS.ARRIVE.TRANS64.RED.A1T0 RZ, [R0+URZ], RZ ;  /* 0x000000ff00ff79a7 */ /* 0x0003e600081004ff */
[----:B------:R-:W-:Y:S04]  /*4e80*/  @UP1 UMOV UR30, UR4 ;  /* 0x00000004001e1c82 */ /* 0x000fe80008000000 */
[----:B------:R-:W-:Y:S04]  /*4e90*/  @UP1 UMOV UR14, UR6 ;  /* 0x00000006000e1c82 */ /* 0x000fe80008000000 */
[----:B------:R-:W-:Y:S01]  /*4ea0*/  @UP1 UMOV UR13, UR5 ;  /* 0x00000005000d1c82 */ /* 0x000fe20008000000 */
[----:B------:R-:W-:Y:S05]  /*4eb0*/  BRA.U !UP0, `(.L_x_95) ;  /* 0x0000000108a47547 */ /* 0x000fea000b800000 */
[----:B------:R-:W-:Y:S02]  /*4ec0*/  UIMAD.WIDE.U32 UR8, UR13, UR35, URZ ;  /* 0x000000230d0872a5 */ /* 0x000fe4000f8e00ff */
[----:B------:R-:W-:Y:S02]  /*4ed0*/  UIMAD.WIDE.U32 UR10, UR14, UR32, URZ ;  /* 0x000000200e0a72a5 */ /* 0x000fe4000f8e00ff */
[----:B------:R-:W-:Y:S02]  /*4ee0*/  USEL UR4, UR31, UR38, !UP5 ;  /* 0x000000261f047287 */ /* 0x000fe4000e800000 */
[----:B------:R-:W-:Y:S02]  /*4ef0*/  USEL UR7, UR37, UR39, !UP6 ;  /* 0x0000002725077287 */ /* 0x000fe4000f000000 */
[----:B------:R-:W-:Y:S02]  /*4f00*/  UIMAD.WIDE.U32 UR16, UR4, UR22, URZ ;  /* 0x00000016041072a5 */ /* 0x000fe4000f8e00ff */
[----:B------:R-:W-:Y:S01]  /*4f10*/  UIMAD.WIDE.U32 UR18, UR7, UR22, URZ ;  /* 0x00000016071272a5 */ /* 0x000fe2000f8e00ff */
[----:B------:R-:W-:Y:S02]  /*4f20*/  UMOV UR5, UR9 ;  /* 0x0000000900057c82 */ /* 0x000fe40008000000 */
[----:B------:R-:W-:Y:S03]  /*4f30*/  USHF.R.U32.HI UR6, URZ, UR41, UR5 ;  /* 0x00000029ff067299 */ /* 0x000fe60008011605 */
[----:B------:R-:W-:Y:S01]  /*4f40*/  UMOV UR5, UR11 ;  /* 0x0000000b00057c82 */ /* 0x000fe20008000000 */
[----:B------:R-:W-:Y:S02]  /*4f50*/  USEL UR6, UR13, UR6, !UP5 ;  /* 0x000000060d067287 */ /* 0x000fe4000e800000 */
[----:B------:R-:W-:Y:S02]  /*4f60*/  USHF.R.U32.HI UR8, URZ, UR33, UR5 ;  /* 0x00000021ff087299 */ /* 0x000fe40008011605 */
[----:B------:R-:W-:Y:S01]  /*4f70*/  UIMAD.WIDE.U32 UR10, UR6, UR22, URZ ;  /* 0x00000016060a72a5 */ /* 0x000fe2000f8e00ff */
[----:B------:R-:W-:Y:S02]  /*4f80*/  UMOV UR5, UR17 ;  /* 0x0000001100057c82 */ /* 0x000fe40008000000 */
[----:B------:R-:W-:Y:S03]  /*4f90*/  @UP4 USHF.R.U32.HI UR4, URZ, UR23, UR5 ;  /* 0x00000017ff044299 */ /* 0x000fe60008011605 */
[----:B------:R-:W-:Y:S01]  /*4fa0*/  UMOV UR5, UR19 ;  /* 0x0000001300057c82 */ /* 0x000fe20008000000 */
[----:B------:R-:W-:Y:S02]  /*4fb0*/  UIMAD UR4, UR42, UR4, URZ ;  /* 0x000000042a0472a4 */ /* 0x000fe4000f8e02ff */
[----:B------:R-:W-:Y:S02]  /*4fc0*/  @UP4 USHF.R.U32.HI UR7, URZ, UR23, UR5 ;  /* 0x00000017ff074299 */ /* 0x000fe40008011605 */
[----:B------:R-:W-:Y:S02]  /*4fd0*/  USEL UR5, UR14, UR8, !UP6 ;  /* 0x000000080e057287 */ /* 0x000fe4000f000000 */
[----:B------:R-:W-:Y:S02]  /*4fe0*/  UIMAD UR8, UR42, UR7, URZ ;  /* 0x000000072a0872a4 */ /* 0x000fe4000f8e02ff */
[----:B------:R-:W-:Y:S03]  /*4ff0*/  UISETP.GE.AND UP0, UPT, UR6, UR4, UPT ;  /* 0x000000040600728c */ /* 0x000fe6000bf06270 */
[----:B------:R-:W-:Y:S01]  /*5000*/  UMOV UR4, UR11 ;  /* 0x0000000b00047c82 */ /* 0x000fe20008000000 */
[----:B------:R-:W-:Y:S02]  /*5010*/  UISETP.GE.OR UP0, UPT, UR5, UR8, UP0 ;  /* 0x000000080500728c */ /* 0x000fe40008706670 */
[----:B------:R-:W-:Y:S02]  /*5020*/  USHF.R.U32.HI UR4, URZ, UR23, UR4 ;  /* 0x00000017ff047299 */ /* 0x000fe40008011604 */
[----:B------:R-:W-:Y:S02]  /*5030*/  UIMAD.WIDE.U32 UR8, UR5, UR22, URZ ;  /* 0x00000016050872a5 */ /* 0x000fe4000f8e00ff */
[----:B------:R-:W-:Y:S04]  /*5040*/  USEL UR10, UR6, UR4, !UP4 ;  /* 0x00000004060a7287 */ /* 0x000fe8000e000000 */
[----:B------:R-:W-:Y:S01]  /*5050*/  UIADD3 UR11, UPT, UPT, -UR10, URZ, URZ ;  /* 0x000000ff0a0b7290 */ /* 0x000fe2000fffe1ff */
[----:B------:R-:W-:Y:S02]  /*5060*/  @!UP0 UMOV UR4, UR9 ;  /* 0x0000000900048c82 */ /* 0x000fe40008000000 */
[----:B------:R-:W-:Y:S02]  /*5070*/  @!UP0 USHF.R.U32.HI UR4, URZ, UR23, UR4 ;  /* 0x00000017ff048299 */ /* 0x000fe40008011604 */
[----:B------:R-:W-:Y:S02]  /*5080*/  UIMAD UR8, UR42, UR11, UR6 ;  /* 0x0000000b2a0872a4 */ /* 0x000fe4000f8e0206 */
[----:B------:R-:W-:Y:S04]  /*5090*/  @!UP0 USEL UR4, UR5, UR4, !UP4 ;  /* 0x0000000405048287 */ /* 0x000fe8000e000000 */
[----:B------:R-:W-:Y:S02]  /*50a0*/  @!UP0 UIMAD UR7, UR7, UR8, UR4 ;  /* 0x00000008070782a4 */ /* 0x000fe4000f8e0204 */
[----:B------:R-:W-:Y:S02]  /*50b0*/  @!UP0 UIADD3 UR9, UPT, UPT, UR10, -UR4, URZ ;  /* 0x800000040a098290 */ /* 0x000fe4000fffe0ff */
[----:B------:R-:W-:Y:S02]  /*50c0*/  UIADD3 UR8, UPT, UPT, -UR6, URZ, URZ ;  /* 0x000000ff06087290 */ /* 0x000fe4000fffe1ff */
[----:B------:R-:W-:Y:S02]  /*50d0*/  UIADD3 UR4, UPT, UPT, -UR5, URZ, URZ ;  /* 0x000000ff05047290 */ /* 0x000fe4000fffe1ff */
[----:B------:R-:W-:Y:S03]  /*50e0*/  @!UP0 UIMAD UR6, UR9, UR42, UR5 ;  /* 0x0000002a090682a4 */ /* 0x000fe6000f8e0205 */
[----:B------:R-:W-:Y:S01]  /*50f0*/  @!UP0 UMOV UR5, UR7 ;  /* 0x0000000700058c82 */ /* 0x000fe20008000000 */
[----:B------:R-:W-:Y:S02]  /*5100*/  UIMAD UR7, UR15, UR4, UR14 ;  /* 0x000000040f0772a4 */ /* 0x000fe4000f8e020e */
[----:B------:R-:W-:Y:S02]  /*5110*/  UIMAD UR4, UR34, UR8, UR13 ;  /* 0x00000008220472a4 */ /* 0x000fe4000f8e020d */
[----:B------:R-:W-:Y:S02]  /*5120*/  UIMAD UR14, UR5, UR15, UR7 ;  /* 0x0000000f050e72a4 */ /* 0x000fe4000f8e0207 */
[----:B------:R-:W-:Y:S11]  /*5130*/  UIMAD UR13, UR6, UR34, UR4 ;  /* 0x00000022060d72a4 */ /* 0x000ff6000f8e0204 */
[----:B------:R-:W-:Y:S01]  /*5140*/  @!UPT UIADD3 URZ, UPT, UPT, URZ, URZ, URZ ;  /* 0x000000fffffff290 */ /* 0x000fe2000fffe0ff */
.L_x_95:
[----:B------:R-:W2:Y:S01]  /*5150*/  @!UP2 LDCU.128 UR8, c[0x0][0xb10] ;  /* 0x00016200ff08a7ac */ /* 0x000ea20008000c00 */
[C---:B------:R-:W-:Y:S02]  /*5160*/  ISETP.NE.U32.AND P1, PT, R4.reuse, RZ, PT ;  /* 0x000000ff0400720c */ /* 0x040fe40003f25070 */
[----:B------:R-:W-:Y:S02]  /*5170*/  ISETP.NE.U32.AND P0, PT, R4, RZ, PT ;  /* 0x000000ff0400720c */ /* 0x000fe40003f05070 */
[C---:B------:R-:W-:Y:S02]  /*5180*/  ISETP.NE.AND.EX P1, PT, R5.reuse, RZ, PT, P1 ;  /* 0x000000ff0500720c */ /* 0x040fe40003f25310 */
[----:B------:R-:W-:Y:S01]  /*5190*/  ISETP.NE.AND.EX P0, PT, R5, RZ, PT, P0 ;  /* 0x000000ff0500720c */ /* 0x000fe20003f05300 */
[----:B------:R-:W3:Y:S01]  /*51a0*/  @!UP2 LDCU UR5, c[0x0][0xb0c] ;  /* 0x00016180ff05a7ac */ /* 0x000ee20008000800 */
[----:B------:R-:W-:Y:S02]  /*51b0*/  USHF.L.U32 UR26, UR26, 0x6, URZ ;  /* 0x000000061a1a7899 */ /* 0x000fe400080006ff */
[----:B------:R-:W-:Y:S02]  /*51c0*/  USHF.L.U32 UR27, UR20, 0x6, URZ ;  /* 0x00000006141b7899 */ /* 0x000fe400080006ff */
[----:B--2---:R-:W-:Y:S07]  /*51d0*/  UIMAD.WIDE.U32 UR6, UR14, UR8, URZ ;  /* 0x000000080e0672a5 */ /* 0x004fee000f8e00ff */
[----:B------:R-:W-:Y:S01]  /*51e0*/  @!UP2 UMOV UR4, UR7 ;  /* 0x000000070004ac82 */ /* 0x000fe20008000000 */
[----:B---3--:R-:W-:Y:S02]  /*51f0*/  @!UP2 UISETP.NE.AND UP0, UPT, UR5, 0x1, UPT ;  /* 0x000000010500a88c */ /* 0x008fe4000bf05270 */
[----:B------:R-:W-:Y:S02]  /*5200*/  @!UP2 USHF.R.U32.HI UR4, URZ, UR9, UR4 ;  /* 0x00000009ff04a299 */ /* 0x000fe40008011604 */
[----:B------:R-:W-:Y:S02]  /*5210*/  UIMAD.WIDE.U32 UR6, UR13, UR11, URZ ;  /* 0x0000000b0d0672a5 */ /* 0x000fe4000f8e00ff */
[----:B------:R-:W-:Y:S02]  /*5220*/  @!UP2 USEL UR8, UR14, UR4, !UP0 ;  /* 0x000000040e08a287 */ /* 0x000fe4000c000000 */
[----:B------:R-:W-:Y:S03]  /*5230*/  @!UP2 UISETP.NE.AND UP0, UPT, UR10, 0x1, UPT ;  /* 0x000000010a00a88c */ /* 0x000fe6000bf05270 */
[----:B------:R-:W-:Y:S02]  /*5240*/  @!UP2 UMOV UR6, UR7 ;  /* 0x000000070006ac82 */ /* 0x000fe40008000000 */
[----:B------:R-:W2:Y:S02]  /*5250*/  @!UP2 LDCU UR4, c[0x0][0xb20] ;  /* 0x00016400ff04a7ac */ /* 0x000ea40008000800 */
[----:B--2---:R-:W-:Y:S04]  /*5260*/  @!UP2 USHF.R.U32.HI UR6, URZ, UR4, UR6 ;  /* 0x00000004ff06a299 */ /* 0x004fe80008011606 */
[----:B------:R-:W-:Y:S04]  /*5270*/  @!UP2 USEL UR6, UR13, UR6, !UP0 ;  /* 0x000000060d06a287 */ /* 0x000fe8000c000000 */
[----:B------:R-:W-:Y:S02]  /*5280*/  @!UP2 UIADD3 UR4, UPT, UPT, -UR8, UR6, URZ ;  /* 0x000000060804a290 */ /* 0x000fe4000fffe1ff */
[----:B------:R-:W-:Y:S02]  /*5290*/  @!UP2 UIADD3 UR6, UPT, UPT, UR8, -UR6, URZ ;  /* 0x800000060806a290 */ /* 0x000fe4000fffe0ff */
[----:B------:R-:W-:Y:S02]  /*52a0*/  @!UP2 UIMAD UR14, UR4, UR5, UR14 ;  /* 0x00000005040ea2a4 */ /* 0x000fe4000f8e020e */
[----:B------:R-:W-:Y:S01]  /*52b0*/  @!UP2 UIMAD UR13, UR6, UR10, UR13 ;  /* 0x0000000a060da2a4 */ /* 0x000fe2000f8e020d */
[----:B------:R-:W-:Y:S11]  /*52c0*/  BRA.U UP3, `(.L_x_96) ;  /* 0x0000000103107547 */ /* 0x000ff6000b800000 */
[----:B------:R-:W-:Y:S04]  /*52d0*/  MOV R6, UR40 ;  /* 0x0000002800067c02 */ /* 0x000fe80008000f00 */
[----:B------:R-:W-:Y:S04]  /*52e0*/  SHF.L.U32 R6, R6, 0x1f, RZ ;  /* 0x0000001f06067819 */ /* 0x000fe800000006ff */
[----:B------:R-:W2:Y:S02]  /*52f0*/  SYNCS.PHASECHK.TRANS64.TRYWAIT P2, [UR29+0xb8], R6 ;  /* 0x0000b806ff0075a7 */ /* 0x000ea4000804111d */
[----:B--2---:R-:W-:Y:S05]  /*5300*/  @!P2 BRA `(.L_x_97) ;  /* 0x000000380060a947 */ /* 0x004fea0003800000 */
.L_x_96:
[----:B------:R-:W-:Y:S05]  /*5310*/  @!P1 BRA `(.L_x_98) ;  /* 0x0000000000309947 */ /* 0x000fea0003800000 */
[----:B----4-:R-:W-:Y:S01]  /*5320*/  ISETP.NE.U32.AND P1, PT, R2, RZ, PT ;  /* 0x000000ff0200720c */ /* 0x010fe20003f25070 */
[----:B------:R-:W2:Y:S01]  /*5330*/  LDCU.64 UR4, c[0x0][0x358] ;  /* 0x00006b00ff0477ac */ /* 0x000ea20008000a00 */
[----:B------:R-:W-:Y:S02]  /*5340*/  IMAD.MOV.U32 R46, RZ, RZ, 0x1 ;  /* 0x00000001ff2e7424 */ /* 0x000fe400078e00ff */
[----:B------:R-:W-:Y:S11]  /*5350*/  ISETP.NE.AND.EX P1, PT, R3, RZ, PT, P1 ;  /* 0x000000ff0300720c */ /* 0x000ff60003f25310 */
[----:B------:R-:W-:Y:S02]  /*5360*/  @!UPT UIADD3 URZ, UPT, UPT, URZ, URZ, URZ ;  /* 0x000000fffffff290 */ /* 0x000fe4000fffe0ff */
[----:B------:R-:W3:Y:S01]  /*5370*/  @P1 LDC.64 R8, c[0x0][0x888] ;  /* 0x00022200ff081b82 */ /* 0x000ee20000000a00 */
[----:B-1----:R-:W-:Y:S04]  /*5380*/  @P1 IMAD R0, R4, UR36, RZ ;  /* 0x0000002404001c24 */ /* 0x002fe8000f8e02ff */
[----:B---3--:R-:W-:Y:S04]  /*5390*/  @P1 IMAD.WIDE R8, R0, 0x4, R8 ;  /* 0x0000000400081825 */ /* 0x008fe800078e0208 */
[----:B------:R-:W-:Y:S01]  /*53a0*/  HFMA2 R0, -RZ, RZ, 0, 5.9604644775390625e-08 ;  /* 0x00000001ff007431 */ /* 0x000fe200000001ff */
[----:B--2--5:R2:W5:Y:S04]  /*53b0*/  @P1 LDG.E R26, desc[UR4][R8.64] ;  /* 0x00000004081a1981 */ /* 0x024568000c1e1900 */
[----:B------:R-:W-:Y:S01]  /*53c0*/  @!P1 PRMT R46, R0, 0x7610, R46 ;  /* 0x00007610002e9816 */ /* 0x000fe2000000002e */
[----:B--2---:R-:W3:Y:S06]  /*53d0*/  @!P1 LDC R26, c[0x0][0x880] ;  /* 0x00022000ff1a9b82 */ /* 0x004eec0000000800 */
.L_x_98:
[----:B---3-5:R-:W-:Y:S01]  /*53e0*/  @!P0 FSETP.EQ.AND P1, PT, R26, RZ, PT ;  /* 0x000000ff1a00820b */ /* 0x028fe20003f22000 */
[----:B------:R-:W-:Y:S01]  /*53f0*/  @!UPT UIADD3 URZ, UPT, UPT, URZ, URZ, URZ ;  /* 0x000000fffffff290 */ /* 0x000fe2000fffe0ff */
[----:B------:R-:W-:Y:S11]  /*5400*/  @!P0 BRA `(.L_x_99) ;  /* 0x0000000000188947 */ /* 0x000ff60003800000 */
[----:B------:R-:W-:Y:S02]  /*5410*/  LOP3.LUT P0, RZ, R46, 0xff, RZ, 0xc0, !PT ;  /* 0x000000ff2eff7812 */ /* 0x000fe4000780c0ff */
[----:B----4-:R-:W-:Y:S04]  /*5420*/  ISETP.NE.U32.AND P1, PT, R2, RZ, PT ;  /* 0x000000ff0200720c */ /* 0x010fe80003f25070 */
[----:B------:R-:W-:Y:S04]  /*5430*/  ISETP.NE.AND.EX P1, PT, R3, RZ, PT, P1 ;  /* 0x000000ff0300720c */ /* 0x000fe80003f25310 */
[----:B------:R-:W-:Y:S03]  /*5440*/  PLOP3.LUT P1, PT, P1, PT, PT, 0x8, 0x80 ;  /* 0x000000000080781c */ /* 0x000fe60000f2e170 */
[----:B------:R-:W-:Y:S11]  /*5450*/  @P0 FSETP.EQ.AND P1, PT, R26, RZ, PT ;  /* 0x000000ff1a00020b */ /* 0x000ff60003f22000 */
[----:B------:R-:W-:Y:S02]  /*5460*/  @!UPT UIADD3 URZ, UPT, UPT, URZ, URZ, URZ ;  /* 0x000000fffffff290 */ /* 0x000fe4000fffe0ff */
.L_x_99:
[----:B------:R-:W-:Y:S01]  /*5470*/  ULEA UR4, UR12, UR29, 0x3 ;  /* 0x0000001d0c047291 */ /* 0x000fe2000f8e18ff */
[----:B------:R-:W-:Y:S02]  /*5480*/  SHF.L.U32 R9, R15, 0x1f, RZ ;  /* 0x0000001f0f097819 */ /* 0x000fe400000006ff */
[----:B------:R-:W-:Y:S04]  /*5490*/  ELECT P0, URZ, PT ;  /* 0x0000000000ff782f */ /* 0x000fe80003800000 */
[----:B------:R-:W-:Y:S02]  /*54a0*/  PLOP3.LUT P1, PT, P1, P0, PT, 0xf2, 0x2f ;  /* 0x00000000002f781c */ /* 0x000fe40000f21e72 */
[----:B------:R-:W2:Y:S11]  /*54b0*/  SYNCS.PHASECHK.TRANS64.TRYWAIT P2, [UR4+0x98], R9 ;  /* 0x00009809ff0075a7 */ /* 0x000eb60008041104 */
[----:B------:R-:W-:Y:S05]  /*54c0*/  @!P1 IADD3 R8, P0, PT, R16, 0x580, RZ ;  /* 0x0000058010089810 */ /* 0x000fea0007f1e0ff */
[----:B-1----:R-:W-:Y:S01]  /*54d0*/  @!P1 IMAD.X R6, RZ, RZ, R17, P0 ;  /* 0x000000ffff069224 */ /* 0x002fe200000e0611 */
[----:B--2---:R-:W-:Y:S07]  /*54e0*/  @!P2 BRA `(.L_x_100) ;  /* 0x000000380000a947 */ /* 0x004fee0003800000 */
.L_x_182:
[----:B------:R-:W-:Y:S01]  /*54f0*/  @!P1 R2UR UR6, R6 ;  /* 0x00000000060692ca */ /* 0x000fe200000e0000 */
[----:B------:R-:W-:Y:S01]  /*5500*/  UIADD3 UR5, UPT, UPT, UR12, 0x1, URZ ;  /* 0x000000010c057890 */ /* 0x000fe2000fffe0ff */
[----:B------:R-:W-:Y:S01]  /*5510*/  @!P1 R2UR UR7, R8 ;  /* 0x00000000080792ca */ /* 0x000fe200000e0000 */
[----:B------:R-:W-:Y:S01]  /*5520*/  UIADD3 UR25, UPT, UPT, UR4, 0x80, URZ ;  /* 0x0000008004197890 */ /* 0x000fe2000fffe0ff */
[----:B-1----:R-:W-:Y:S01]  /*5530*/  @!P1 IMAD.MOV.U32 R0, RZ, RZ, 0x1000 ;  /* 0x00001000ff009424 */ /* 0x002fe200078e00ff */
[----:B------:R-:W-:Y:S01]  /*5540*/  UISETP.NE.AND UP0, UPT, UR5, 0x3, UPT ;  /* 0x000000030500788c */ /* 0x000fe2000bf05270 */
[----:B------:R-:W-:Y:S01]  /*5550*/  VIADD R14, R14, 0x1 ;  /* 0x000000010e0e7836 */ /* 0x000fe20000000000 */
[----:B------:R-:W-:Y:S01]  /*5560*/  UMOV UR18, 0x0 ;  /* 0x0000000000127882 */ /* 0x000fe20000000000 */
[----:B------:R-:W-:Y:S01]  /*5570*/  UMOV UR19, 0x10000000 ;  /* 0x1000000000137882 */ /* 0x000fe20000000000 */
[----:B------:R-:W-:Y:S02]  /*5580*/  USEL UR21, UR5, URZ, UP0 ;  /* 0x000000ff05157287 */ /* 0x000fe40008000000 */
[----:B------:R-:W-:Y:S02]  /*5590*/  USEL UR9, URZ, 0x1, UP0 ;  /* 0x00000001ff097887 */ /* 0x000fe40008000000 */
[----:B------:R-:W-:Y:S01]  /*55a0*/  VOTEU.ALL UP0, P1 ;  /* 0x0000000000ff7886 */ /* 0x000fe20000800000 */
[----:B------:R-:W-:Y:S01]  /*55b0*/  IMAD.U32 R9, RZ, RZ, UR6 ;  /* 0x00000006ff097e24 */ /* 0x000fe2000f8e00ff */
[----:B------:R-:W-:Y:S01]  /*55c0*/  UMOV UR28, UR36 ;  /* 0x00000024001c7c82 */ /* 0x000fe20008000000 */
[----:B------:R-:W-:Y:S01]  /*55d0*/  IMAD.U32 R8, RZ, RZ, UR7 ;  /* 0x00000007ff087e24 */ /* 0x000fe2000f8e00ff */
[----:B------:R-:W-:Y:S01]  /*55e0*/  LOP3.LUT R15, R15, UR9, RZ, 0x3c, !PT ;  /* 0x000000090f0f7c12 */ /* 0x000fe2000f8e3cff */
[----:B------:R-:W-:Y:S01]  /*55f0*/  @!UP0 ULEA UR5, UR12, UR29, 0xc ;  /* 0x0000001d0c058291 */ /* 0x000fe2000f8e60ff */
[----:B------:R-:W-:Y:S01]  /*5600*/  @!P1 R2UR UR7, R9 ;  /* 0x00000000090792ca */ /* 0x000fe200000e0000 */
[----:B------:R-:W-:Y:S01]  /*5610*/  @!UP0 UIADD3 UR10, UPT, UPT, UR26, 0x20, URZ ;  /* 0x000000201a0a8890 */ /* 0x000fe2000fffe0ff */
[----:B------:R-:W-:Y:S01]  /*5620*/  @!P1 R2UR UR6, R8 ;  /* 0x00000000080692ca */ /* 0x000fe200000e0000 */
[----:B------:R-:W-:Y:S01]  /*5630*/  @!UP0 UIADD3 UR24, UPT, UPT, UR5, 0x200, URZ ;  /* 0x0000020005188890 */ /* 0x000fe2000fffe0ff */
[----:B------:R-:W-:Y:S01]  /*5640*/  SHF.L.U32 R6, R15, 0x1f, RZ ;  /* 0x0000001f0f067819 */ /* 0x000fe200000006ff */
[----:B------:R-:W-:Y:S01]  /*5650*/  @!UP0 UIADD3 UR8, UPT, UPT, UR5, 0xa00, URZ ;  /* 0x00000a0005088890 */ /* 0x000fe2000fffe0ff */
[----:B------:R-:W-:Y:S01]  /*5660*/  VOTEU.ALL UP0, P1 ;  /* 0x0000000000ff7886 */ /* 0x000fe20000800000 */
[----:B------:R-:W-:Y:S01]  /*5670*/  UMOV UR11, UR27 ;  /* 0x0000001b000b7c82 */ /* 0x000fe20008000000 */
[----:B------:R-:W-:Y:S01]  /*5680*/  UMOV UR12, UR36 ;  /* 0x00000024000c7c82 */ /* 0x000fe20008000000 */
[----:B------:R-:W-:Y:S01]  /*5690*/  UMOV UR9, UR25 ;  /* 0x0000001900097c82 */ /* 0x000fe20008000000 */
[----:B------:R-:W-:Y:S02]  /*56a0*/  UPRMT UR16, UR55, 0x654, UR25 ;  /* 0x0000065437107896 */ /* 0x000fe40008000019 */
[----:B------:R-:W-:Y:S03]  /*56b0*/  ULEA UR5, UR21, UR29, 0x3 ;  /* 0x0000001d15057291 */ /* 0x000fe6000f8e18ff */
[----:B------:R1:W-:Y:S01]  /*56c0*/  @!UP0 UTMALDG.3D [UR24], [UR6], desc[UR18] ;  /* 0x00001218060085b4 */ /* 0x0003e20008011000 */
[----:B------:R-:W-:Y:S05]  /*56d0*/  VOTEU.ALL UP0, P1 ;  /* 0x0000000000ff7886 */ /* 0x000fea0000800000 */
[----:B------:R1:W-:Y:S01]  /*56e0*/  @!UP0 UTMALDG.3D [UR8], [UR6], desc[UR18] ;  /* 0x00001208060085b4 */ /* 0x0003e20008011000 */
[----:B------:R1:W-:Y:S01]  /*56f0*/  @!P1 SYNCS.ARRIVE.TRANS64.RED.A0TR RZ, [UR4+0x80], R0 ;  /* 0x00008000ffff99a7 */ /* 0x0003e20008300404 */
[----:B------:R-:W-:Y:S01]  /*5700*/  SYNCS.ARRIVE.TRANS64.RED.A1T0 RZ, [UR16], RZ ;  /* 0x000000ffffff79a7 */ /* 0x000fe20008100410 */
[----:B------:R-:W2:Y:S02]  /*5710*/  SYNCS.PHASECHK.TRANS64.TRYWAIT P0, [UR5+0x98], R6 ;  /* 0x00009806ff0075a7 */ /* 0x000ea40008001105 */
[----:B-12---:R-:W-:Y:S05]  /*5720*/  @!P0 BRA `(.L_x_101) ;  /* 0x0000003400888947 */ /* 0x006fea0003800000 */
.L_x_184:
[----:B------:R-:W-:Y:S01]  /*5730*/  UIADD3 UR17, UPT, UPT, UR5, 0x80, URZ ;  /* 0x0000008005117890 */ /* 0x000fe2000fffe0ff */
[----:B-1----:R-:W-:Y:S01]  /*5740*/  @!P1 IADD3 R6, P0, PT, R16, 0x580, RZ ;  /* 0x0000058010069810 */ /* 0x002fe20007f1e0ff */
[----:B------:R-:W-:Y:S01]  /*5750*/  UPLOP3.LUT UP3, UPT, UPT, UPT, UPT, 0x80, 0x8 ;  /* 0x000000000008789c */ /* 0x000fe20003f6f070 */
[----:B------:R-:W-:Y:S01]  /*5760*/  R2UR UR43, R50 ;  /* 0x00000000322b72ca */ /* 0x000fe200000e0000 */
[----:B------:R-:W-:Y:S01]  /*5770*/  UMOV UR24, 0x0 ;  /* 0x0000000000187882 */ /* 0x000fe20000000000 */
[----:B------:R-:W-:Y:S01]  /*5780*/  @!P1 R2UR UR6, R6 ;  /* 0x00000000060692ca */ /* 0x000fe200000e0000 */
[----:B------:R-:W-:Y:S01]  /*5790*/  @!P1 IMAD.X R0, RZ, RZ, R17, P0 ;  /* 0x000000ffff009224 */ /* 0x000fe200000e0611 */
[----:B------:R-:W-:Y:S01]  /*57a0*/  UMOV UR25, 0x10000000 ;  /* 0x1000000000197882 */ /* 0x000fe20000000000 */
[----:B------:R-:W-:Y:S01]  /*57b0*/  UMOV UR19, UR27 ;  /* 0x0000001b00137c82 */ /* 0x000fe20008000000 */
[----:B------:R-:W-:Y:S01]  /*57c0*/  UMOV UR20, UR36 ;  /* 0x0000002400147c82 */ /* 0x000fe20008000000 */
[----:B------:R-:W-:Y:S01]  /*57d0*/  UMOV UR11, UR27 ;  /* 0x0000001b000b7c82 */ /* 0x000fe20008000000 */
[----:B------:R-:W-:Y:S01]  /*57e0*/  @!P1 R2UR UR4, R0 ;  /* 0x00000000000492ca */ /* 0x000fe200000e0000 */
[----:B------:R-:W-:Y:S01]  /*57f0*/  UMOV UR12, UR36 ;  /* 0x00000024000c7c82 */ /* 0x000fe20008000000 */
[----:B------:R-:W-:Y:S01]  /*5800*/  UMOV UR9, UR17 ;  /* 0x0000001100097c82 */ /* 0x000fe20008000000 */
[----:B------:R-:W-:Y:S01]  /*5810*/  VOTEU.ALL UP0, P1 ;  /* 0x0000000000ff7886 */ /* 0x000fe20000800000 */
[----:B------:R-:W-:Y:S01]  /*5820*/  R2UR UR28, R51 ;  /* 0x00000000331c72ca */ /* 0x000fe200000e0000 */
[----:B------:R-:W-:Y:S01]  /*5830*/  UMOV UR36, UR30 ;  /* 0x0000001e00247c82 */ /* 0x000fe20008000000 */
[----:B------:R-:W-:Y:S01]  /*5840*/  ISETP.NE.AND P0, PT, R14, 0x2, PT ;  /* 0x000000020e00780c */ /* 0x000fe20003f05270 */
[----:B------:R-:W-:Y:S01]  /*5850*/  IMAD.U32 R8, RZ, RZ, UR6 ;  /* 0x00000006ff087e24 */ /* 0x000fe2000f8e00ff */
[----:B------:R-:W-:Y:S02]  /*5860*/  @!UP0 UIADD3 UR18, UPT, UPT, UR26, 0x10, URZ ;  /* 0x000000101a128890 */ /* 0x000fe4000fffe0ff */
[----:B------:R-:W-:Y:S01]  /*5870*/  @!UP0 UIADD3 UR10, UPT, UPT, UR26, 0x30, URZ ;  /* 0x000000301a0a8890 */ /* 0x000fe2000fffe0ff */
[----:B------:R-:W-:Y:S01]  /*5880*/  SEL R0, RZ, 0x1, P0 ;  /* 0x00000001ff007807 */ /* 0x000fe20000000000 */
[----:B------:R-:W-:Y:S01]  /*5890*/  UIADD3 UR26, UPT, UPT, UR13, UR43, URZ ;  /* 0x0000002b0d1a7290 */ /* 0x000fe2000fffe0ff */
[----:B------:R-:W-:Y:S01]  /*58a0*/  IMAD.U32 R9, RZ, RZ, UR4 ;  /* 0x00000004ff097e24 */ /* 0x000fe2000f8e00ff */
[----:B------:R-:W-:Y:S01]  /*58b0*/  @!P1 R2UR UR6, R8 ;  /* 0x00000000080692ca */ /* 0x000fe200000e0000 */
[----:B------:R-:W-:Y:S01]  /*58c0*/  @!UP0 ULEA UR4, UR21, UR29, 0xc ;  /* 0x0000001d15048291 */ /* 0x000fe2000f8e60ff */
[----:B------:R-:W-:Y:S02]  /*58d0*/  LOP3.LUT R13, R13, R0, RZ, 0x3c, !PT ;  /* 0x000000000d0d7212 */ /* 0x000fe400078e3cff */
[----:B------:R-:W-:Y:S01]  /*58e0*/  @!P1 R2UR UR7, R9 ;  /* 0x00000000090792ca */ /* 0x000fe200000e0000 */
[----:B------:R-:W-:Y:S01]  /*58f0*/  @!UP0 UIADD3 UR16, UPT, UPT, UR4, 0x200, URZ ;  /* 0x0000020004108890 */ /* 0x000fe2000fffe0ff */
[----:B------:R-:W-:Y:S01]  /*5900*/  SEL R14, R14, RZ, P0 ;  /* 0x000000ff0e0e7207 */ /* 0x000fe20000000000 */
[----:B------:R-:W-:Y:S01]  /*5910*/  @!UP0 UIADD3 UR8, UPT, UPT, UR4, 0xa00, URZ ;  /* 0x00000a0004088890 */ /* 0x000fe2000fffe0ff */
[----:B------:R-:W-:Y:S01]  /*5920*/  VOTEU.ALL UP0, P1 ;  /* 0x0000000000ff7886 */ /* 0x000fe20000800000 */
[----:B------:R-:W-:Y:S08]  /*5930*/  UPRMT UR4, UR55, 0x654, UR17 ;  /* 0x0000065437047896 */ /* 0x000ff00008000011 */
[----:B------:R1:W-:Y:S01]  /*5940*/  @!UP0 UTMALDG.3D [UR16], [UR6], desc[UR24] ;  /* 0x00001810060085b4 */ /* 0x0003e20008011000 */
[----:B------:R-:W-:Y:S05]  /*5950*/  VOTEU.ALL UP0, P1 ;  /* 0x0000000000ff7886 */ /* 0x000fea0000800000 */
[----:B------:R2:W-:Y:S01]  /*5960*/  @!UP0 UTMALDG.3D [UR8], [UR6], desc[UR24] ;  /* 0x00001808060085b4 */ /* 0x0005e20008011000 */
[----:B------:R3:W-:Y:S01]  /*5970*/  @!P1 SYNCS.ARRIVE.TRANS64.RED.A0TR RZ, [UR5+0x80], R7 ;  /* 0x00008007ffff99a7 */ /* 0x0007e20008300405 */
[----:B------:R-:W-:Y:S01]  /*5980*/  SYNCS.ARRIVE.TRANS64.RED.A1T0 RZ, [UR4], RZ ;  /* 0x000000ffffff79a7 */ /* 0x000fe20008100404 */
[----:B------:R-:W-:Y:S04]  /*5990*/  UIADD3 UR4, UPT, UPT, UR21, 0x1, URZ ;  /* 0x0000000115047890 */ /* 0x000fe8000fffe0ff */
[----:B------:R-:W-:Y:S04]  /*59a0*/  UISETP.NE.AND UP0, UPT, UR4, 0x3, UPT ;  /* 0x000000030400788c */ /* 0x000fe8000bf05270 */
[----:B------:R-:W-:Y:S02]  /*59b0*/  USEL UR5, URZ, 0x1, UP0 ;  /* 0x00000001ff057887 */ /* 0x000fe40008000000 */
[----:B-1----:R-:W-:Y:S04]  /*59c0*/  UIADD3 UR20, UPT, UPT, UR14, UR28, URZ ;  /* 0x0000001c0e147290 */ /* 0x002fe8000fffe0ff */
[----:B------:R-:W-:Y:S01]  /*59d0*/  LOP3.LUT R15, R15, UR5, RZ, 0x3c, !PT ;  /* 0x000000050f0f7c12 */ /* 0x000fe2000f8e3cff */
[----:B--2---:R-:W-:Y:S01]  /*59e0*/  USEL UR12, UR4, URZ, UP0 ;  /* 0x000000ff040c7287 */ /* 0x004fe20008000000 */
[----:B------:R-:W-:Y:S11]  /*59f0*/  BRA.U UP1, `(.L_x_102) ;  /* 0xfffffff101b47547 */ /* 0x000ff6000b83ffff */
[----:B------:R-:W-:Y:S01]  /*5a00*/  UIADD3 UR29, UPT, UPT, UR29, 0x98, URZ ;  /* 0x000000981d1d7890 */ /* 0x000fe2000fffe0ff */
[----:B----4-:R-:W-:-:S03]  /*5a10*/  SHF.L.U32 R2, R15, 0x1f, RZ ;  /* 0x0000001f0f027819 */ /* 0x010fc600000006ff */
[----:B------:R-:W-:-:S09]  /*5a20*/  ULEA UR4, UR12, UR29, 0x3 ;  /* 0x0000001d0c047291 */ /* 0x000fd2000f8e18ff */
[----:B------:R-:W1:Y:S02]  /*5a30*/  SYNCS.PHASECHK.TRANS64.TRYWAIT P0, [UR4], R2 ;  /* 0x00000002ff0075a7 */ /* 0x000e640008001104 */
[----:B-1----:R-:W-:Y:S05]  /*5a40*/  @!P0 BRA `(.L_x_103) ;  /* 0x0000003000d88947 */ /* 0x002fea0003800000 */
.L_x_186:
        /* <DEDUP_REMOVED lines=9> */
.L_x_188:
[----:B------:R-:W-:-:S04]  /*5ae0*/  UIADD3 UR4, UPT, UPT, UR4, 0x1, URZ ;  /* 0x0000000104047890 */ /* 0x000fc8000fffe0ff */
[----:B------:R-:W-:-:S04]  /*5af0*/  UISETP.NE.AND UP0, UPT, UR4, 0x3, UPT ;  /* 0x000000030400788c */ /* 0x000fc8000bf05270 */
[----:B------:R-:W-:Y:S02]  /*5b00*/  USEL UR5, URZ, 0x1, UP0 ;  /* 0x00000001ff057887 */ /* 0x000fe40008000000 */
[----:B------:R-:W-:-:S04]  /*5b10*/  USEL UR4, UR4, URZ, UP0 ;  /* 0x000000ff04047287 */ /* 0x000fc80008000000 */
[----:B------:R-:W-:Y:S01]  /*5b20*/  ULEA UR4, UR4, UR29, 0x3 ;  /* 0x0000001d04047291 */ /* 0x000fe2000f8e18ff */
[----:B-1----:R-:W-:-:S04]  /*5b30*/  LOP3.LUT R2, R15, UR5, RZ, 0x3c, !PT ;  /* 0x000000050f027c12 */ /* 0x002fc8000f8e3cff */
[----:B------:R-:W-:Y:S01]  /*5b40*/  SHF.L.U32 R2, R2, 0x1f, RZ ;  /* 0x0000001f02027819 */ /* 0x000fe200000006ff */
[----:B------:R-:W-:-:S07]  /*5b50*/  IMAD.U32 R0, RZ, RZ, UR4 ;  /* 0x00000004ff007e24 */ /* 0x000fce000f8e00ff */
.L_x_105:
[----:B-1----:R1:W2:Y:S02]  /*5b60*/  SYNCS.PHASECHK.TRANS64.TRYWAIT P0, [R0+URZ], R2 ;  /* 0x00000002000075a7 */ /* 0x0022a400080011ff */
[----:B--2---:R-:W-:Y:S05]  /*5b70*/  @!P0 NANOSLEEP.SYNCS 0x989680 ;  /* 0x009896800000895d */ /* 0x004fea0003900000 */
[----:B------:R-:W2:Y:S02]  /*5b80*/  @!P0 SYNCS.PHASECHK.TRANS64 P0, [R0+URZ], R2 ;  /* 0x00000002000085a7 */ /* 0x000ea400080010ff */
[----:B--2---:R-:W-:Y:S05]  /*5b90*/  @P0 EXIT ;  /* 0x000000000000094d */ /* 0x004fea0003800000 */
[----:B------:R-:W-:Y:S05]  /*5ba0*/  BRA `(.L_x_105) ;  /* 0xfffffffc00ec7947 */ /* 0x000fea000383ffff */
.L_x_93:
[----:B------:R-:W-:-:S06]  /*5bb0*/  UISETP.GE.AND UP0, UPT, UR18, 0x4, UPT ;  /* 0x000000041200788c */ /* 0x000fcc000bf06270 */
[----:B------:R-:W-:-:S13]  /*5bc0*/  PLOP3.LUT P0, PT, PT, PT, UP0, 0x80, 0x8 ;  /* 0x000000000008781c */ /* 0x000fda0003f0f008 */
[----:B------:R-:W-:Y:S05]  /*5bd0*/  @!P0 EXIT ;  /* 0x000000000000894d */ /* 0x000fea0003800000 */
[----:B------:R-:W-:Y:S01]  /*5be0*/  BAR.SYNC.DEFER_BLOCKING 0x6, 0xa0 ;  /* 0x0182800000007b1d */ /* 0x000fe20000010000 */
[C---:B------:R-:W-:Y:S01]  /*5bf0*/  IMAD.SHL.U32 R45, R58.reuse, 0x10, RZ ;  /* 0x000000103a2d7824 */ /* 0x040fe200078e00ff */
[----:B------:R-:W-:Y:S01]  /*5c00*/  CS2R R56, SRZ ;  /* 0x0000000000387805 */ /* 0x000fe2000001ff00 */
[----:B------:R-:W-:Y:S02]  /*5c10*/  IMAD.SHL.U32 R3, R47, 0x200000, RZ ;  /* 0x002000002f037824 */ /* 0x000fe400078e00ff */
[C---:B------:R-:W-:Y:S01]  /*5c20*/  IMAD.U32 R23, R58.reuse, 0x10000, RZ ;  /* 0x000100003a177824 */ /* 0x040fe200078e00ff */
[----:B------:R-:W-:Y:S01]  /*5c30*/  UMOV UR45, 0x400 ;  /* 0x00000400002d7882 */ /* 0x000fe20000000000 */
[----:B------:R-:W1:Y:S01]  /*5c40*/  LDCU.64 UR4, c[0x0][0x890] ;  /* 0x00011200ff0477ac */ /* 0x000e620008000a00 */
[----:B------:R-:W2:Y:S01]  /*5c50*/  LDC.64 R42, c[0x0][0x8b0] ;  /* 0x00022c00ff2a7b82 */ /* 0x000ea20000000a00 */
[----:B------:R-:W-:Y:S01]  /*5c60*/  IMAD.SHL.U32 R2, R58, 0x2, RZ ;  /* 0x000000023a027824 */ /* 0x000fe200078e00ff */
[----:B------:R-:W-:Y:S01]  /*5c70*/  LOP3.LUT R7, R45, 0x40, RZ, 0xc0, !PT ;  /* 0x000000402d077812 */ /* 0x000fe200078ec0ff */
[----:B------:R-:W-:Y:S01]  /*5c80*/  ULEA UR45, UR55, UR45, 0x18 ;  /* 0x0000002d372d7291 */ /* 0x000fe2000f8ec0ff */
[----:B------:R-:W-:Y:S01]  /*5c90*/  IMAD.SHL.U32 R6, R47, 0x200, RZ ;  /* 0x000002002f067824 */ /* 0x000fe200078e00ff */
[----:B------:R-:W-:Y:S01]  /*5ca0*/  LOP3.LUT R44, R45, 0x5b0, RZ, 0xc0, !PT ;  /* 0x000005b02d2c7812 */ /* 0x000fe200078ec0ff */
[----:B------:R-:W-:Y:S01]  /*5cb0*/  IMAD.MOV.U32 R22, RZ, RZ, RZ ;  /* 0x000000ffff167224 */ /* 0x000fe200078e00ff */
[----:B------:R-:W-:Y:S01]  /*5cc0*/  LOP3.LUT R3, R3, 0x200000, RZ, 0xc0, !PT ;  /* 0x0020000003037812 */ /* 0x000fe200078ec0ff */
[----:B------:R-:W3:Y:S01]  /*5cd0*/  LDC.64 R40, c[0x0][0x8a8] ;  /* 0x00022a00ff287b82 */ /* 0x000ee20000000a00 */
[----:B------:R-:W-:Y:S01]  /*5ce0*/  LOP3.LUT R2, R7, 0x8, R2, 0xf8, !PT ;  /* 0x0000000807027812 */ /* 0x000fe200078ef802 */
[----:B------:R-:W-:Y:S01]  /*5cf0*/  IMAD.MOV.U32 R55, RZ, RZ, RZ ;  /* 0x000000ffff377224 */ /* 0x000fe200078e00ff */
[----:B------:R-:W-:Y:S01]  /*5d00*/  LOP3.LUT R44, R44, 0x200, R6, 0xf8, !PT ;  /* 0x000002002c2c7812 */ /* 0x000fe200078ef806 */
[----:B------:R-:W4:Y:S01]  /*5d10*/  LDCU UR63, c[0x0][0x370] ;  /* 0x00006e00ff3f77ac */ /* 0x000f220008000800 */
[----:B------:R-:W-:-:S02]  /*5d20*/  LOP3.LUT R23, R3, 0x400000, R23, 0xf8, !PT ;  /* 0x0040000003177812 */ /* 0x000fc400078ef817 */
[----:B------:R-:W-:Y:S01]  /*5d30*/  LOP3.LUT P0, RZ, R45, 0x40, RZ, 0xc0, !PT ;  /* 0x000000402dff7812 */ /* 0x000fe2000780c0ff */
[----:B------:R-:W4:Y:S01]  /*5d40*/  LDS R0, [UR45+0x170] ;  /* 0x0001702dff007984 */ /* 0x000f220008000800 */
[----:B-1----:R-:W-:Y:S01]  /*5d50*/  IMAD.U32 R49, RZ, RZ, UR4 ;  /* 0x00000004ff317e24 */ /* 0x002fe2000f8e00ff */
[----:B------:R-:W-:Y:S01]  /*5d60*/  UIADD3 UR4, UPT, UPT, UR45, 0x200, URZ ;  /* 0x000002002d047890 */ /* 0x000fe2000fffe0ff */
[----:B------:R-:W-:Y:S01]  /*5d70*/  LOP3.LUT R44, R44, R2, RZ, 0xfc, !PT ;  /* 0x000000022c2c7212 */ /* 0x000fe200078efcff */
[----:B------:R-:W-:Y:S01]  /*5d80*/  IMAD.U32 R48, RZ, RZ, UR5 ;  /* 0x00000005ff307e24 */ /* 0x000fe2000f8e00ff */
[----:B------:R-:W-:Y:S01]  /*5d90*/  P2R R2, PR, RZ, 0x1 ;  /* 0x00000001ff027803 */ /* 0x000fe20000000000 */
[----:B------:R-:W1:Y:S01]  /*5da0*/  LDCU UR43, c[0x0][0xb0c] ;  /* 0x00016180ff2b77ac */ /* 0x000e620008000800 */
[----:B------:R-:W-:Y:S01]  /*5db0*/  LOP3.LUT R58, R58, 0x60, RZ, 0xc0, !PT ;  /* 0x000000603a3a7812 */ /* 0x000fe200078ec0ff */
[----:B------:R-:W-:Y:S01]  /*5dc0*/  IMAD.U32 R60, RZ, RZ, UR4 ;  /* 0x00000004ff3c7e24 */ /* 0x000fe2000f8e00ff */
[----:B------:R-:W1:Y:S01]  /*5dd0*/  LDCU UR39, c[0x0][0xb30] ;  /* 0x00016600ff2777ac */ /* 0x000e620008000800 */
[----:B------:R-:W1:Y:S01]  /*5de0*/  LDCU.64 UR60, c[0x0][0x888] ;  /* 0x00011100ff3c77ac */ /* 0x000e620008000a00 */
[----:B------:R-:W1:Y:S01]  /*5df0*/  LDCU.64 UR40, c[0x0][0xb28] ;  /* 0x00016500ff2877ac */ /* 0x000e620008000a00 */
[----:B------:R-:W1:Y:S01]  /*5e00*/  LDCU.128 UR56, c[0x0][0xb10] ;  /* 0x00016200ff3877ac */ /* 0x000e620008000c00 */
[----:B------:R-:W1:Y:S01]  /*5e10*/  LDCU UR62, c[0x0][0x374] ;  /* 0x00006e80ff3e77ac */ /* 0x000e620008000800 */
[----:B------:R-:W-:Y:S01]  /*5e20*/  UMOV UR54, 0x1 ;  /* 0x0000000100367882 */ /* 0x000fe20000000000 */
[----:B------:R-:W-:Y:S01]  /*5e30*/  UMOV UR47, URZ ;  /* 0x000000ff002f7c82 */ /* 0x000fe20008000000 */
[----:B------:R-:W-:Y:S01]  /*5e40*/  UMOV UR53, URZ ;  /* 0x000000ff00357c82 */ /* 0x000fe20008000000 */
[----:B------:R-:W-:Y:S01]  /*5e50*/  UMOV UR52, URZ ;  /* 0x000000ff00347c82 */ /* 0x000fe20008000000 */
[----:B-1234-:R-:W-:-:S07]  /*5e60*/  IMAD.IADD R23, R0, 0x1, R23 ;  /* 0x0000000100177824 */ /* 0x01efce00078e0217 */
.L_x_136:
[C---:B------:R-:W-:Y:S02]  /*5e70*/  LEA R0, R55.reuse, UR45, 0x3 ;  /* 0x0000002d37007c11 */ /* 0x040fe4000f8e18ff */
[----:B------:R-:W-:Y:S02]  /*5e80*/  SHF.L.U32 R2, R56, 0x1f, RZ ;  /* 0x0000001f38027819 */ /* 0x000fe400000006ff */
[----:B------:R-:W-:Y:S02]  /*5e90*/  LEA R4, R55, UR45, 0x4 ;  /* 0x0000002d37047c11 */ /* 0x000fe4000f8e20ff */
[----:B------:R-:W1:Y:S02]  /*5ea0*/  SYNCS.PHASECHK.TRANS64.TRYWAIT P0, [R0+URZ+0xc0], R2 ;  /* 0x0000c002000075a7 */ /* 0x000e6400080011ff */
[----:B-1----:R-:W-:Y:S05]  /*5eb0*/  @!P0 BRA `(.L_x_106) ;  /* 0x0000002c00ec8947 */ /* 0x002fea0003800000 */
.L_x_189:
[----:B------:R-:W-:Y:S01]  /*5ec0*/  R2UR UR7, R59 ;  /* 0x000000003b0772ca */ /* 0x000fe200000e0000 */
[----:B------:R-:W2:Y:S01]  /*5ed0*/  LDS.128 R4, [R4+0x150] ;  /* 0x0001500004047984 */ /* 0x000ea20000000c00 */
[----:B-1----:R-:W-:Y:S01]  /*5ee0*/  VIADD R0, R0, 0xd0 ;  /* 0x000000d000007836 */ /* 0x002fe20000000000 */
[----:B------:R-:W-:Y:S04]  /*5ef0*/  UISETP.GE.AND UP0, UPT, UR42, 0x1, UPT ;  /* 0x000000012a00788c */ /* 0x000fe8000bf06270 */
[----:B------:R-:W-:Y:S01]  /*5f00*/  PRMT R0, RZ, 0x654, R0 ;  /* 0x00000654ff007816 */ /* 0x000fe20000000000 */
[----:B------:R-:W-:Y:S01]  /*5f10*/  @!PT LDS RZ, [RZ] ;  /* 0x00000000fffff984 */ /* 0x000fe20000000800 */
[----:B------:R-:W-:Y:S01]  /*5f20*/  @!PT LDS RZ, [RZ] ;  /* 0x00000000fffff984 */ /* 0x000fe20000000800 */
[----:B------:R-:W-:Y:S01]  /*5f30*/  @!PT LDS RZ, [RZ] ;  /* 0x00000000fffff984 */ /* 0x000fe20000000800 */
[----:B------:R-:W-:Y:S01]  /*5f40*/  @!PT LDS RZ, [RZ] ;  /* 0x00000000fffff984 */ /* 0x000fe20000000800 */
[----:B------:R1:W-:Y:S06]  /*5f50*/  MEMBAR.ALL.CTA ;  /* 0x0000000000007992 */ /* 0x0003ec0000008000 */
[----:B-1----:R-:W1:Y:S02]  /*5f60*/  FENCE.VIEW.ASYNC.S ;  /* 0x00000000000073c6 */ /* 0x002e640000000000 */
[----:B-1----:R1:W-:Y:S01]  /*5f70*/  SYNCS.ARRIVE.TRANS64.RED.A1T0 RZ, [R0+URZ], RZ ;  /* 0x000000ff00ff79a7 */ /* 0x0023e200081004ff */
[----:B--2---:R-:W-:Y:S11]  /*5f80*/  LOP3.LUT P0, RZ, R6, 0x1, RZ, 0xc0, !PT ;  /* 0x0000000106ff7812 */ /* 0x004ff6000780c0ff */
[----:B------:R-:W-:Y:S02]  /*5f90*/  @!UPT UIADD3 URZ, UPT, UPT, URZ, URZ, URZ ;  /* 0x000000fffffff290 */ /* 0x000fe4000fffe0ff */
[----:B------:R-:W-:Y:S01]  /*5fa0*/  VOTEU.ANY UP1, P0 ;  /* 0x0000000000ff7886 */ /* 0x000fe20000020100 */
[----:B------:R-:W-:Y:S01]  /*5fb0*/  PLOP3.LUT P0, PT, PT, PT, UP1, 0x80, 0x8 ;  /* 0x000000000008781c */ /* 0x000fe20003f0f018 */
[----:B------:R-:W-:Y:S06]  /*5fc0*/  UP2UR UR4, UPR, URZ, 0x2 ;  /* 0x00000002ff047883 */ /* 0x000fec0008000000 */
[----:B------:R-:W-:Y:S06]  /*5fd0*/  IMAD.U32 R61, RZ, RZ, UR4 ;  /* 0x00000004ff3d7e24 */ /* 0x000fec000f8e00ff */
[----:B------:R-:W-:Y:S02]  /*5fe0*/  @P0 SHF.R.U32.HI R2, RZ, 0x10, R5 ;  /* 0x00000010ff020819 */ /* 0x000fe40000011605 */
[----:B------:R-:W-:Y:S02]  /*5ff0*/  @P0 MOV R3, R4 ;  /* 0x0000000400030202 */ /* 0x000fe40000000f00 */
[----:B------:R-:W-:Y:S02]  /*6000*/  @P0 R2UR UR4, R2 ;  /* 0x00000000020402ca */ /* 0x000fe400000e0000 */
[----:B------:R-:W-:Y:S02]  /*6010*/  @P0 LOP3.LUT R4, R5, 0xffff, RZ, 0xc0, !PT ;  /* 0x0000ffff05040812 */ /* 0x000fe400078ec0ff */
[----:B------:R-:W-:Y:S02]  /*6020*/  @P0 R2UR UR6, R3 ;  /* 0x00000000030602ca */ /* 0x000fe400000e0000 */
[----:B------:R-:W-:Y:S07]  /*6030*/  @P0 R2UR UR5, R4 ;  /* 0x00000000040502ca */ /* 0x000fee00000e0000 */
[----:B------:R-:W-:Y:S02]  /*6040*/  @UP1 UMOV UR7, UR4 ;  /* 0x0000000400071c82 */ /* 0x000fe40008000000 */
[----:B------:R-:W-:Y:S02]  /*6050*/  IMAD.U32 R59, RZ, RZ, UR7 ;  /* 0x00000007ff3b7e24 */ /* 0x000fe4000f8e00ff */
[----:B------:R-:W-:Y:S02]  /*6060*/  @UP1 UMOV UR38, UR6 ;  /* 0x0000000600261c82 */ /* 0x000fe40008000000 */
[----:B------:R-:W-:Y:S01]  /*6070*/  @UP1 UMOV UR37, UR5 ;  /* 0x0000000500251c82 */ /* 0x000fe20008000000 */
[----:B-1----:R-:W-:Y:S05]  /*6080*/  BRA.U !UP0, `(.L_x_107) ;  /* 0x0000000108cc7547 */ /* 0x002fea000b800000 */
[----:B------:R-:W1:Y:S01]  /*6090*/  LDCU UR12, c[0x0][0xb20] ;  /* 0x00016400ff0c77ac */ /* 0x000e620008000800 */
[----:B------:R-:W-:Y:S02]  /*60a0*/  UIMAD.WIDE.U32 UR4, UR62, UR59, URZ ;  /* 0x0000003b3e0472a5 */ /* 0x000fe4000f8e00ff */
[----:B------:R-:W-:Y:S02]  /*60b0*/  UIMAD.WIDE.U32 UR6, UR63, UR56, URZ ;  /* 0x000000383f0672a5 */ /* 0x000fe4000f8e00ff */
[----:B------:R-:W-:Y:S02]  /*60c0*/  UISETP.NE.AND UP0, UPT, UR58, 0x1, UPT ;  /* 0x000000013a00788c */ /* 0x000fe4000bf05270 */
[----:B------:R-:W-:Y:S02]  /*60d0*/  UIMAD.WIDE.U32 UR8, UR37, UR59, URZ ;  /* 0x0000003b250872a5 */ /* 0x000fe4000f8e00ff */
[----:B------:R-:W-:Y:S02]  /*60e0*/  UIMAD.WIDE.U32 UR10, UR38, UR56, URZ ;  /* 0x00000038260a72a5 */ /* 0x000fe4000f8e00ff */
[----:B------:R-:W-:Y:S02]  /*60f0*/  UISETP.NE.AND UP1, UPT, UR43, 0x1, UPT ;  /* 0x000000012b00788c */ /* 0x000fe4000bf25270 */
[----:B------:R-:W-:Y:S01]  /*6100*/  UISETP.NE.AND UP2, UPT, UR42, 0x1, UPT ;  /* 0x000000012a00788c */ /* 0x000fe2000bf45270 */
[----:B------:R-:W-:Y:S02]  /*6110*/  UMOV UR4, UR5 ;  /* 0x0000000500047c82 */ /* 0x000fe40008000000 */
[----:B-1----:R-:W-:Y:S03]  /*6120*/  USHF.R.U32.HI UR5, URZ, UR12, UR4 ;  /* 0x0000000cff057299 */ /* 0x002fe60008011604 */
[----:B------:R-:W-:Y:S02]  /*6130*/  UMOV UR4, UR7 ;  /* 0x0000000700047c82 */ /* 0x000fe40008000000 */
[----:B------:R-:W-:Y:S02]  /*6140*/  USHF.R.U32.HI UR7, URZ, UR57, UR4 ;  /* 0x00000039ff077299 */ /* 0x000fe40008011604 */
[----:B------:R-:W-:Y:S02]  /*6150*/  USEL UR4, UR62, UR5, !UP0 ;  /* 0x000000053e047287 */ /* 0x000fe4000c000000 */
[----:B------:R-:W-:Y:S01]  /*6160*/  USEL UR7, UR63, UR7, !UP1 ;  /* 0x000000073f077287 */ /* 0x000fe2000c800000 */
[----:B------:R-:W-:Y:S01]  /*6170*/  UMOV UR5, UR9 ;  /* 0x0000000900057c82 */ /* 0x000fe20008000000 */
[----:B------:R-:W-:Y:S02]  /*6180*/  UIMAD.WIDE.U32 UR8, UR4, UR40, URZ ;  /* 0x00000028040872a5 */ /* 0x000fe4000f8e00ff */
[----:B------:R-:W-:Y:S03]  /*6190*/  USHF.R.U32.HI UR6, URZ, UR12, UR5 ;  /* 0x0000000cff067299 */ /* 0x000fe60008011605 */
[----:B------:R-:W-:Y:S01]  /*61a0*/  UMOV UR5, UR11 ;  /* 0x0000000b00057c82 */ /* 0x000fe20008000000 */
[----:B------:R-:W-:Y:S02]  /*61b0*/  UIMAD.WIDE.U32 UR10, UR7, UR40, URZ ;  /* 0x00000028070a72a5 */ /* 0x000fe4000f8e00ff */
[----:B------:R-:W-:Y:S02]  /*61c0*/  USHF.R.U32.HI UR12, URZ, UR57, UR5 ;  /* 0x00000039ff0c7299 */ /* 0x000fe40008011605 */
[----:B------:R-:W-:Y:S01]  /*61d0*/  USEL UR6, UR37, UR6, !UP0 ;  /* 0x0000000625067287 */ /* 0x000fe2000c000000 */
[----:B------:R-:W-:Y:S02]  /*61e0*/  UMOV UR5, UR9 ;  /* 0x0000000900057c82 */ /* 0x000fe40008000000 */
[----:B------:R-:W-:Y:S01]  /*61f0*/  UMOV UR10, UR11 ;  /* 0x0000000b000a7c82 */ /* 0x000fe20008000000 */
[----:B------:R-:W-:Y:S02]  /*6200*/  @UP2 USHF.R.U32.HI UR4, URZ, UR41, UR5 ;  /* 0x00000029ff042299 */ /* 0x000fe40008011605 */
[----:B------:R-:W-:Y:S02]  /*6210*/  @UP2 USHF.R.U32.HI UR7, URZ, UR41, UR10 ;  /* 0x00000029ff072299 */ /* 0x000fe4000801160a */
[----:B------:R-:W-:Y:S02]  /*6220*/  UIMAD UR4, UR42, UR4, URZ ;  /* 0x000000042a0472a4 */ /* 0x000fe4000f8e02ff */
[----:B------:R-:W-:Y:S02]  /*6230*/  UIMAD.WIDE.U32 UR10, UR6, UR40, URZ ;  /* 0x00000028060a72a5 */ /* 0x000fe4000f8e00ff */
[----:B------:R-:W-:Y:S02]  /*6240*/  USEL UR5, UR38, UR12, !UP1 ;  /* 0x0000000c26057287 */ /* 0x000fe4000c800000 */
[----:B------:R-:W-:Y:S02]  /*6250*/  UIMAD UR8, UR42, UR7, URZ ;  /* 0x000000072a0872a4 */ /* 0x000fe4000f8e02ff */
[----:B------:R-:W-:Y:S03]  /*6260*/  UISETP.GE.AND UP0, UPT, UR6, UR4, UPT ;  /* 0x000000040600728c */ /* 0x000fe6000bf06270 */
[----:B------:R-:W-:Y:S01]  /*6270*/  UMOV UR4, UR11 ;  /* 0x0000000b00047c82 */ /* 0x000fe20008000000 */
[----:B------:R-:W-:Y:S02]  /*6280*/  UISETP.GE.OR UP0, UPT, UR5, UR8, UP0 ;  /* 0x000000080500728c */ /* 0x000fe40008706670 */
[----:B------:R-:W-:Y:S02]  /*6290*/  USHF.R.U32.HI UR4, URZ, UR41, UR4 ;  /* 0x00000029ff047299 */ /* 0x000fe40008011604 */
[----:B------:R-:W-:Y:S02]  /*62a0*/  UIMAD.WIDE.U32 UR8, UR5, UR40, URZ ;  /* 0x00000028050872a5 */ /* 0x000fe4000f8e00ff */
[----:B------:R-:W-:Y:S02]  /*62b0*/  USEL UR11, UR6, UR4, !UP2 ;  /* 0x00000004060b7287 */ /* 0x000fe4000d000000 */
[----:B------:R-:W-:Y:S02]  /*62c0*/  UIADD3 UR8, UPT, UPT, -UR5, URZ, URZ ;  /* 0x000000ff05087290 */ /* 0x000fe4000fffe1ff */
[----:B------:R-:W-:Y:S01]  /*62d0*/  UIADD3 UR10, UPT, UPT, -UR11, URZ, URZ ;  /* 0x000000ff0b0a7290 */ /* 0x000fe2000fffe1ff */
[----:B------:R-:W-:Y:S01]  /*62e0*/  @!UP0 UMOV UR4, UR9 ;  /* 0x0000000900048c82 */ /* 0x000fe20008000000 */
[----:B------:R-:W-:Y:S02]  /*62f0*/  UIADD3 UR9, UPT, UPT, -UR6, URZ, URZ ;  /* 0x000000ff06097290 */ /* 0x000fe4000fffe1ff */
[----:B------:R-:W-:Y:S02]  /*6300*/  @!UP0 USHF.R.U32.HI UR4, URZ, UR41, UR4 ;  /* 0x00000029ff048299 */ /* 0x000fe40008011604 */
[----:B------:R-:W-:Y:S02]  /*6310*/  UIMAD UR10, UR42, UR10, UR6 ;  /* 0x0000000a2a0a72a4 */ /* 0x000fe4000f8e0206 */
[----:B------:R-:W-:Y:S04]  /*6320*/  @!UP0 USEL UR4, UR5, UR4, !UP2 ;  /* 0x0000000405048287 */ /* 0x000fe8000d000000 */
[----:B------:R-:W-:Y:S02]  /*6330*/  @!UP0 UIMAD UR10, UR7, UR10, UR4 ;  /* 0x0000000a070a82a4 */ /* 0x000fe4000f8e0204 */
[----:B------:R-:W-:Y:S02]  /*6340*/  @!UP0 UIADD3 UR11, UPT, UPT, UR11, -UR4, URZ ;  /* 0x800000040b0b8290 */ /* 0x000fe4000fffe0ff */
[----:B------:R-:W-:Y:S02]  /*6350*/  UIMAD UR7, UR43, UR8, UR38 ;  /* 0x000000082b0772a4 */ /* 0x000fe4000f8e0226 */
[----:B------:R-:W-:Y:S02]  /*6360*/  @!UP0 UIMAD UR6, UR11, UR42, UR5 ;  /* 0x0000002a0b0682a4 */ /* 0x000fe4000f8e0205 */
[----:B------:R-:W-:Y:S01]  /*6370*/  UIMAD UR4, UR58, UR9, UR37 ;  /* 0x000000093a0472a4 */ /* 0x000fe2000f8e0225 */
[----:B------:R-:W-:Y:S02]  /*6380*/  @!UP0 UMOV UR5, UR10 ;  /* 0x0000000a00058c82 */ /* 0x000fe40008000000 */
[----:B------:R-:W-:Y:S02]  /*6390*/  UIMAD UR38, UR5, UR43, UR7 ;  /* 0x0000002b052672a4 */ /* 0x000fe4000f8e0207 */
[----:B------:R-:W-:Y:S11]  /*63a0*/  UIMAD UR37, UR6, UR58, UR4 ;  /* 0x0000003a062572a4 */ /* 0x000ff6000f8e0204 */
[----:B------:R-:W-:Y:S01]  /*63b0*/  @!UPT UIADD3 URZ, UPT, UPT, URZ, URZ, URZ ;  /* 0x000000fffffff290 */ /* 0x000fe2000fffe0ff */
.L_x_107:
[----:B------:R-:W-:Y:S01]  /*63c0*/  UISETP.NE.AND UP0, UPT, UR39, 0x1, UPT ;  /* 0x000000012700788c */ /* 0x000fe2000bf05270 */
[----:B------:R-:W-:Y:S01]  /*63d0*/  R2UR UR11, R60 ;  /* 0x000000003c0b72ca */ /* 0x000fe200000e0000 */
[----:B------:R-:W-:Y:S01]  /*63e0*/  USHF.L.U32 UR50, UR20, 0x6, URZ ;  /* 0x0000000614327899 */ /* 0x000fe200080006ff */
[----:B------:R-:W-:Y:S01]  /*63f0*/  IADD3 R55, PT, PT, R55, 0x1, RZ ;  /* 0x0000000137377810 */ /* 0x000fe20007ffe0ff */
[----:B------:R-:W-:Y:S07]  /*6400*/  USHF.L.U32 UR49, UR26, 0x6, URZ ;  /* 0x000000061a317899 */ /* 0x000fee00080006ff */
[----:B------:R-:W1:Y:S01]  /*6410*/  @!UP0 LDCU.128 UR12, c[0x0][0xb10] ;  /* 0x00016200ff0c87ac */ /* 0x000e620008000c00 */
[----:B------:R-:W2:Y:S01]  /*6420*/  @!UP0 LDCU UR5, c[0x0][0xb0c] ;  /* 0x00016180ff0587ac */ /* 0x000ea20008000800 */
[----:B------:R-:W3:Y:S01]  /*6430*/  @!UP0 LDCU UR10, c[0x0][0xb20] ;  /* 0x00016400ff0a87ac */ /* 0x000ee20008000800 */
[----:B-1----:R-:W-:Y:S02]  /*6440*/  UIMAD.WIDE.U32 UR8, UR38, UR12, URZ ;  /* 0x0000000c260872a5 */ /* 0x002fe4000f8e00ff */
[----:B------:R-:W-:Y:S02]  /*6450*/  UIMAD.WIDE.U32 UR6, UR37, UR15, URZ ;  /* 0x0000000f250672a5 */ /* 0x000fe4000f8e00ff */
[----:B------:R-:W-:Y:S03]  /*6460*/  @!UP0 UISETP.NE.AND UP1, UPT, UR14, 0x1, UPT ;  /* 0x000000010e00888c */ /* 0x000fe6000bf25270 */
[----:B------:R-:W-:Y:S01]  /*6470*/  @!UP0 UMOV UR4, UR9 ;  /* 0x0000000900048c82 */ /* 0x000fe20008000000 */
[----:B--2---:R-:W-:Y:S02]  /*6480*/  @!UP0 UISETP.NE.AND UP2, UPT, UR5, 0x1, UPT ;  /* 0x000000010500888c */ /* 0x004fe4000bf45270 */
[----:B------:R-:W-:Y:S01]  /*6490*/  @!UP0 USHF.R.U32.HI UR4, URZ, UR13, UR4 ;  /* 0x0000000dff048299 */ /* 0x000fe20008011604 */
[----:B------:R-:W-:Y:S02]  /*64a0*/  @!UP0 UMOV UR6, UR7 ;  /* 0x0000000700068c82 */ /* 0x000fe40008000000 */
[----:B---3--:R-:W-:Y:S02]  /*64b0*/  @!UP0 USHF.R.U32.HI UR6, URZ, UR10, UR6 ;  /* 0x0000000aff068299 */ /* 0x008fe40008011606 */
[----:B------:R-:W-:Y:S02]  /*64c0*/  @!UP0 USEL UR7, UR38, UR4, !UP2 ;  /* 0x0000000426078287 */ /* 0x000fe4000d000000 */
[----:B------:R-:W-:Y:S04]  /*64d0*/  @!UP0 USEL UR6, UR37, UR6, !UP1 ;  /* 0x0000000625068287 */ /* 0x000fe8000c800000 */
[----:B------:R-:W-:Y:S02]  /*64e0*/  @!UP0 UIADD3 UR4, UPT, UPT, -UR7, UR6, URZ ;  /* 0x0000000607048290 */ /* 0x000fe4000fffe1ff */
[----:B------:R-:W-:Y:S02]  /*64f0*/  @!UP0 UIADD3 UR6, UPT, UPT, UR7, -UR6, URZ ;  /* 0x8000000607068290 */ /* 0x000fe4000fffe0ff */
[----:B------:R-:W-:Y:S02]  /*6500*/  @!UP0 UIMAD UR38, UR4, UR5, UR38 ;  /* 0x00000005042682a4 */ /* 0x000fe4000f8e0226 */
[----:B------:R-:W-:Y:S02]  /*6510*/  @!UP0 UIMAD UR37, UR6, UR14, UR37 ;  /* 0x0000000e062582a4 */ /* 0x000fe4000f8e0225 */
[----:B------:R-:W-:Y:S09]  /*6520*/  ULOP3.LUT UP0, URZ, UR11, 0x90, URZ, 0xc0, !UPT ;  /* 0x000000900bff7892 */ /* 0x000ff2000f80c0ff */
[----:B------:R-:W-:Y:S05]  /*6530*/  BRA.U !UP0, `(.L_x_108) ;  /* 0x00000001087c7547 */ /* 0x000fea000b800000 */
[----:B------:R-:W1:Y:S01]  /*6540*/  LDCU.64 UR8, c[0x4][0x80] ;  /* 0x01001000ff0877ac */ /* 0x000e620008000a00 */
[----:B------:R-:W-:Y:S01]  /*6550*/  MOV R2, 0x0 ;  /* 0x0000000000027802 */ /* 0x000fe20000000f00 */
[----:B------:R-:W-:Y:S02]  /*6560*/  HFMA2 R12, -RZ, RZ, 0, 5.9604644775390625e-08 ;  /* 0x00000001ff0c7431 */ /* 0x000fe400000001ff */
[----:B------:R-:W-:Y:S01]  /*6570*/  IMAD.MOV.U32 R8, RZ, RZ, 0x70 ;  /* 0x00000070ff087424 */ /* 0x000fe200078e00ff */
[----:B------:R2:W3:Y:S01]  /*6580*/  LDC.64 R14, c[0x4][R2] ;  /* 0x01000000020e7b82 */ /* 0x0004e20000000a00 */
[----:B------:R-:W4:Y:S01]  /*6590*/  LDCU.64 UR6, c[0x4][0x88] ;  /* 0x01001100ff0677ac */ /* 0x000f220008000a00 */
[----:B------:R-:W-:Y:S01]  /*65a0*/  IMAD.MOV.U32 R13, RZ, RZ, RZ ;  /* 0x000000ffff0d7224 */ /* 0x000fe200078e00ff */
[----:B------:R-:W2:Y:S01]  /*65b0*/  LDCU.64 UR4, c[0x4][0x8] ;  /* 0x01000100ff0477ac */ /* 0x000ea20008000a00 */
[----:B-1----:R-:W-:Y:S01]  /*65c0*/  MOV R5, UR9 ;  /* 0x0000000900057c02 */ /* 0x002fe20008000f00 */
[----:B------:R-:W-:Y:S01]  /*65d0*/  IMAD.U32 R4, RZ, RZ, UR8 ;  /* 0x00000008ff047e24 */ /* 0x000fe2000f8e00ff */
[----:B----4-:R-:W-:Y:S01]  /*65e0*/  MOV R7, UR7 ;  /* 0x0000000700077c02 */ /* 0x010fe20008000f00 */
[----:B------:R-:W-:Y:S01]  /*65f0*/  IMAD.U32 R6, RZ, RZ, UR6 ;  /* 0x00000006ff067e24 */ /* 0x000fe2000f8e00ff */
[----:B--2---:R-:W-:Y:S01]  /*6600*/  MOV R11, UR5 ;  /* 0x00000005000b7c02 */ /* 0x004fe20008000f00 */
[----:B------:R-:W-:Y:S02]  /*6610*/  IMAD.U32 R10, RZ, RZ, UR4 ;  /* 0x00000004ff0a7e24 */ /* 0x000fe4000f8e00ff */
[----:B------:R-:W-:Y:S07]  /*6620*/  LEPC R20, `(.L_x_109) ;  /* 0x000000001014794e */ /* 0x000fee0000000000 */
[----:B---3-5:R-:W-:Y:S05]  /*6630*/  CALL.ABS.NOINC R14 ;  /* 0x000000000e007343 */ /* 0x028fea0003c00000 */
.L_x_109:
[----:B------:R-:W1:Y:S01]  /*6640*/  LDCU.64 UR8, c[0x4][0x80] ;  /* 0x01001000ff0877ac */ /* 0x000e620008000a00 */
[----:B------:R-:W2:Y:S01]  /*6650*/  LDC.64 R2, c[0x4][R2] ;  /* 0x0100000002027b82 */ /* 0x000ea20000000a00 */
[----:B------:R-:W-:Y:S02]  /*6660*/  HFMA2 R12, -RZ, RZ, 0, 5.9604644775390625e-08 ;  /* 0x00000001ff0c7431 */ /* 0x000fe400000001ff */
[----:B------:R-:W-:Y:S02]  /*6670*/  IMAD.MOV.U32 R8, RZ, RZ, 0x70 ;  /* 0x00000070ff087424 */ /* 0x000fe400078e00ff */
[----:B------:R-:W-:Y:S01]  /*6680*/  IMAD.MOV.U32 R13, RZ, RZ, RZ ;  /* 0x000000ffff0d7224 */ /* 0x000fe200078e00ff */
[----:B------:R-:W3:Y:S01]  /*6690*/  LDCU.64 UR6, c[0x4][0x88] ;  /* 0x01001100ff0677ac */ /* 0x000ee20008000a00 */
[----:B------:R-:W4:Y:S01]  /*66a0*/  LDCU.64 UR4, c[0x4][0x8] ;  /* 0x01000100ff0477ac */ /* 0x000f220008000a00 */
[----:B-1----:R-:W-:Y:S02]  /*66b0*/  MOV R4, UR8 ;  /* 0x0000000800047c02 */ /* 0x002fe40008000f00 */
[----:B------:R-:W-:Y:S02]  /*66c0*/  MOV R5, UR9 ;  /* 0x0000000900057c02 */ /* 0x000fe40008000f00 */
[----:B---3--:R-:W-:Y:S01]  /*66d0*/  MOV R7, UR7 ;  /* 0x0000000700077c02 */ /* 0x008fe20008000f00 */
[----:B------:R-:W-:Y:S01]  /*66e0*/  IMAD.U32 R6, RZ, RZ, UR6 ;  /* 0x00000006ff067e24 */ /* 0x000fe2000f8e00ff */
[----:B----4-:R-:W-:Y:S01]  /*66f0*/  MOV R11, UR5 ;  /* 0x00000005000b7c02 */ /* 0x010fe20008000f00 */
[----:B------:R-:W-:Y:S02]  /*6700*/  IMAD.U32 R10, RZ, RZ, UR4 ;  /* 0x00000004ff0a7e24 */ /* 0x000fe4000f8e00ff */
[----:B------:R-:W-:Y:S07]  /*6710*/  LEPC R20, `(.L_x_108) ;  /* 0x000000001014794e */ /* 0x000fee0000000000 */
[----:B--2---:R-:W-:Y:S05]  /*6720*/  CALL.ABS.NOINC R2 ;  /* 0x0000000002007343 */ /* 0x004fea0003c00000 */
.L_x_108:
[----:B------:R-:W-:Y:S02]  /*6730*/  R2UR UR6, R52 ;  /* 0x00000000340672ca */ /* 0x000fe400000e0000 */
[----:B------:R-:W-:Y:S02]  /*6740*/  R2UR UR5, R49 ;  /* 0x00000000310572ca */ /* 0x000fe400000e0000 */
[----:B------:R-:W-:Y:S02]  /*6750*/  R2UR UR4, R48 ;  /* 0x00000000300472ca */ /* 0x000fe400000e0000 */
[----:B------:R-:W-:Y:S02]  /*6760*/  ISETP.NE.U32.AND P4, PT, R42, RZ, PT ;  /* 0x000000ff2a00720c */ /* 0x000fe40003f85070 */
[----:B------:R-:W-:Y:S02]  /*6770*/  ISETP.NE.U32.AND P2, PT, RZ, UR60, PT ;  /* 0x0000003cff007c0c */ /* 0x000fe4000bf45070 */
[----:B------:R-:W-:Y:S02]  /*6780*/  ISETP.NE.AND.EX P4, PT, R43, RZ, PT, P4 ;  /* 0x000000ff2b00720c */ /* 0x000fe40003f85340 */
[----:B------:R-:W-:Y:S01]  /*6790*/  ISETP.NE.AND.EX P2, PT, RZ, UR61, PT, P2 ;  /* 0x0000003dff007c0c */ /* 0x000fe2000bf45320 */
[----:B------:R-:W-:Y:S02]  /*67a0*/  UISETP.NE.AND UP2, UPT, UR6, URZ, UPT ;  /* 0x000000ff0600728c */ /* 0x000fe4000bf45270 */
[----:B------:R-:W-:Y:S04]  /*67b0*/  UISETP.NE.U32.AND UP0, UPT, UR5, URZ, UPT ;  /* 0x000000ff0500728c */ /* 0x000fe8000bf05070 */
[----:B------:R-:W-:Y:S01]  /*67c0*/  UISETP.NE.AND.EX UP1, UPT, UR4, URZ, UPT, UP0 ;  /* 0x000000ff0400728c */ /* 0x000fe2000bf25300 */
[----:B------:R-:W-:Y:S01]  /*67d0*/  PLOP3.LUT P1, PT, PT, PT, UP2, 0x80, 0x8 ;  /* 0x000000000008781c */ /* 0x000fe20003f2f028 */
[----:B------:R-:W-:Y:S03]  /*67e0*/  UPLOP3.LUT UP0, UPT, UPT, UPT, UPT, 0x40, 0x4 ;  /* 0x000000000004789c */ /* 0x000fe60003f0e870 */
[----:B------:R-:W-:Y:S06]  /*67f0*/  @UP2 UPLOP3.LUT UP0, UPT, UPT, UPT, UP1, 0x80, 0x8 ;  /* 0x000000000008289c */ /* 0x000fec0003f0f010 */
[----:B------:R-:W-:Y:S01]  /*6800*/  PLOP3.LUT P0, PT, PT, PT, UP0, 0x80, 0x8 ;  /* 0x000000000008781c */ /* 0x000fe20003f0f008 */
[----:B------:R-:W-:Y:S01]  /*6810*/  @!UPT UIADD3 URZ, UPT, UPT, URZ, URZ, URZ ;  /* 0x000000fffffff290 */ /* 0x000fe2000fffe0ff */
[----:B------:R-:W-:Y:S11]  /*6820*/  BRA.U !UP1, `(.L_x_110) ;  /* 0x0000000109407547 */ /* 0x000ff6000b800000 */
[----:B------:R-:W-:Y:S01]  /*6830*/  UISETP.NE.U32.AND UP0, UPT, UR60, URZ, UPT ;  /* 0x000000ff3c00728c */ /* 0x000fe2000bf05070 */
[----:B------:R-:W-:Y:S01]  /*6840*/  R2UR UR6, R49 ;  /* 0x00000000310672ca */ /* 0x000fe200000e0000 */
[----:B------:R-:W1:Y:S01]  /*6850*/  LDCU.64 UR8, c[0x0][0x358] ;  /* 0x00006b00ff0877ac */ /* 0x000e620008000a00 */
[----:B------:R-:W-:Y:S02]  /*6860*/  HFMA2 R46, -RZ, RZ, 0, 5.9604644775390625e-08 ;  /* 0x00000001ff2e7431 */ /* 0x000fe400000001ff */
[----:B------:R-:W-:Y:S01]  /*6870*/  IMAD.MOV.U32 R0, RZ, RZ, 0x1 ;  /* 0x00000001ff007424 */ /* 0x000fe200078e00ff */
[----:B------:R-:W-:Y:S06]  /*6880*/  UISETP.NE.AND.EX UP0, UPT, UR61, URZ, UPT, UP0 ;  /* 0x000000ff3d00728c */ /* 0x000fec000bf05300 */
[----:B------:R-:W-:Y:S05]  /*6890*/  PLOP3.LUT P3, PT, PT, PT, UP0, 0x80, 0x8 ;  /* 0x000000000008781c */ /* 0x000fea0003f6f008 */
[----:B------:R-:W2:Y:S01]  /*68a0*/  @UP0 LDCU.64 UR4, c[0x0][0x888] ;  /* 0x00011100ff0407ac */ /* 0x000ea20008000a00 */
[----:B------:R-:W-:Y:S07]  /*68b0*/  @UP0 UIMAD UR6, UR36, UR6, URZ ;  /* 0x00000006240602a4 */ /* 0x000fee000f8e02ff */
[----:B------:R-:W-:Y:S01]  /*68c0*/  @!P3 PRMT R46, R0, 0x7610, R46 ;  /* 0x00007610002eb816 */ /* 0x000fe2000000002e */
[----:B--2---:R-:W-:Y:S06]  /*68d0*/  @UP0 UIMAD.WIDE UR4, UR6, 0x4, UR4 ;  /* 0x00000004060408a5 */ /* 0x004fec000f8e0204 */
[----:B-----5:R-:W-:Y:S02]  /*68e0*/  IMAD.U32 R26, RZ, RZ, UR4 ;  /* 0x00000004ff1a7e24 */ /* 0x020fe4000f8e00ff */
[----:B------:R-:W-:Y:S03]  /*68f0*/  IMAD.U32 R27, RZ, RZ, UR5 ;  /* 0x00000005ff1b7e24 */ /* 0x000fe6000f8e00ff */
[----:B------:R-:W2:Y:S02]  /*6900*/  @!UP0 LDCU UR4, c[0x0][0x880] ;  /* 0x00011000ff0487ac */ /* 0x000ea40008000800 */
[----:B-1----:R1:W5:Y:S02]  /*6910*/  @P3 LDG.E R26, desc[UR8][R26.64] ;  /* 0x000000081a1a3981 */ /* 0x002364000c1e1900 */
[----:B-12---:R-:W-:Y:S02]  /*6920*/  @!P3 MOV R26, UR4 ;  /* 0x00000004001abc02 */ /* 0x006fe40008000f00 */
.L_x_110:
[----:B------:R-:W-:Y:S05]  /*6930*/  @!P4 BRA `(.L_x_111) ;  /* 0x000000000024c947 */ /* 0x000fea0003800000 */
[----:B------:R-:W-:Y:S01]  /*6940*/  ISETP.NE.U32.AND P3, PT, R40, RZ, PT ;  /* 0x000000ff2800720c */ /* 0x000fe20003f65070 */
[----:B------:R-:W1:Y:S03]  /*6950*/  LDCU.64 UR4, c[0x0][0x358] ;  /* 0x00006b00ff0477ac */ /* 0x000e660008000a00 */
[----:B------:R-:W-:Y:S11]  /*6960*/  ISETP.NE.AND.EX P3, PT, R41, RZ, PT, P3 ;  /* 0x000000ff2900720c */ /* 0x000ff60003f65330 */
[----:B------:R-:W-:Y:S02]  /*6970*/  @!UPT UIADD3 URZ, UPT, UPT, URZ, URZ, URZ ;  /* 0x000000fffffff290 */ /* 0x000fe4000fffe0ff */
[----:B------:R-:W2:Y:S01]  /*6980*/  @P3 LDC.64 R2, c[0x0][0x8a8] ;  /* 0x00022a00ff023b82 */ /* 0x000ea20000000a00 */
[----:B------:R-:W-:Y:S04]  /*6990*/  @P3 IMAD R0, R42, UR36, RZ ;  /* 0x000000242a003c24 */ /* 0x000fe8000f8e02ff */
[----:B--2---:R-:W-:Y:S05]  /*69a0*/  @P3 IMAD.WIDE R2, R0, 0x4, R2 ;  /* 0x0000000400023825 */ /* 0x004fea00078e0202 */
[----:B-1---5:R1:W5:Y:S02]  /*69b0*/  @P3 LDG.E R24, desc[UR4][R2.64] ;  /* 0x0000000402183981 */ /* 0x022364000c1e1900 */
[----:B-1----:R-:W2:Y:S02]  /*69c0*/  @!P3 LDC R24, c[0x0][0x8a0] ;  /* 0x00022800ff18bb82 */ /* 0x002ea40000000800 */
.L_x_111:
[----:B-----5:R-:W-:Y:S01]  /*69d0*/  FSETP.NEU.AND P3, PT, R26, RZ, PT ;  /* 0x000000ff1a00720b */ /* 0x020fe20003f6d000 */
[----:B------:R-:W-:Y:S01]  /*69e0*/  ULOP3.LUT UR4, UR54, 0x1, URZ, 0x3c, !UPT ;  /* 0x0000000136047892 */ /* 0x000fe2000f8e3cff */
[----:B------:R-:W-:Y:S01]  /*69f0*/  SEL R4, RZ, 0xffffffff, P2 ;  /* 0xffffffffff047807 */ /* 0x000fe20001000000 */
[----:B------:R-:W-:Y:S01]  /*6a00*/  IMAD.U32 R64, RZ, RZ, UR47 ;  /* 0x0000002fff407e24 */ /* 0x000fe2000f8e00ff */
[----:B------:R-:W-:Y:S01]  /*6a10*/  @P1 LOP3.LUT P2, RZ, R46, 0xff, RZ, 0xc0, !PT ;  /* 0x000000ff2eff1812 */ /* 0x000fe2000784c0ff */
[----:B------:R-:W-:Y:S01]  /*6a20*/  IMAD.SHL.U32 R66, R44, 0x2, RZ ;  /* 0x000000022c427824 */ /* 0x000fe200078e00ff */
[----:B------:R-:W-:Y:S01]  /*6a30*/  @P1 SEL R0, RZ, 0xffffffff, P3 ;  /* 0xffffffffff001807 */ /* 0x000fe20001800000 */
[----:B------:R-:W-:Y:S01]  /*6a40*/  IMAD.U32 R68, RZ, RZ, UR4 ;  /* 0x00000004ff447e24 */ /* 0x000fe2000f8e00ff */
[----:B------:R-:W-:Y:S01]  /*6a50*/  LEA R53, R22, UR45, 0x3 ;  /* 0x0000002d16357c11 */ /* 0x000fe2000f8e18ff */
[----:B------:R-:W-:Y:S01]  /*6a60*/  IMAD.SHL.U32 R64, R64, 0x1000, RZ ;  /* 0x0000100040407824 */ /* 0x000fe200078e00ff */
[----:B------:R-:W-:Y:S01]  /*6a70*/  @P0 SEL R0, R4, R0, !P2 ;  /* 0x0000000004000207 */ /* 0x000fe20005000000 */
[----:B------:R-:W-:Y:S01]  /*6a80*/  BSSY B1, `(.L_x_112) ;  /* 0x0000035000017945 */ /* 0x000fe20003800000 */
[----:B------:R-:W-:Y:S01]  /*6a90*/  PLOP3.LUT P2, PT, PT, PT, UP1, 0x80, 0x8 ;  /* 0x000000000008781c */ /* 0x000fe20003f4f018 */
[----:B------:R-:W-:Y:S01]  /*6aa0*/  IMAD.MOV.U32 R67, RZ, RZ, 0x1 ;  /* 0x00000001ff437424 */ /* 0x000fe200078e00ff */
[----:B------:R-:W-:Y:S01]  /*6ab0*/  @P1 LOP3.LUT R0, R0, 0x1, RZ, 0xc0, !PT ;  /* 0x0000000100001812 */ /* 0x000fe200078ec0ff */
[----:B------:R-:W-:Y:S01]  /*6ac0*/  IMAD R25, R22, 0x20, R23 ;  /* 0x0000002016197824 */ /* 0x000fe200078e0217 */
[----:B------:R-:W-:Y:S01]  /*6ad0*/  LOP3.LUT P4, R54, R46, 0xff, RZ, 0xc0, !PT ;  /* 0x000000ff2e367812 */ /* 0x000fe2000788c0ff */
[----:B------:R-:W-:Y:S01]  /*6ae0*/  IMAD.U32 R65, RZ, RZ, UR47 ;  /* 0x0000002fff417e24 */ /* 0x000fe2000f8e00ff */
[----:B------:R-:W-:Y:S01]  /*6af0*/  ISETP.NE.U32.OR P6, PT, R0, 0x1, !P1 ;  /* 0x000000010000780c */ /* 0x000fe20004fc5470 */
[----:B------:R-:W-:Y:S01]  /*6b00*/  IMAD.U32 R0, RZ, RZ, UR47 ;  /* 0x0000002fff007e24 */ /* 0x000fe2000f8e00ff */
[----:B------:R-:W-:Y:S02]  /*6b10*/  SEL R3, RZ, 0xffffffff, P3 ;  /* 0xffffffffff037807 */ /* 0x000fe40001800000 */
[----:B------:R-:W-:Y:S02]  /*6b20*/  CS2R R38, SRZ ;  /* 0x0000000000267805 */ /* 0x000fe4000001ff00 */
[----:B------:R-:W-:Y:S02]  /*6b30*/  P2R R62, PR, RZ, 0x40 ;  /* 0x00000040ff3e7803 */ /* 0x000fe40000000000 */
[----:B------:R-:W-:Y:S02]  /*6b40*/  CS2R R36, SRZ ;  /* 0x0000000000247805 */ /* 0x000fe4000001ff00 */
[----:B------:R-:W-:Y:S02]  /*6b50*/  LEA R0, R0, UR45, 0x3 ;  /* 0x0000002d00007c11 */ /* 0x000fe4000f8e18ff */
[----:B------:R-:W-:Y:S02]  /*6b60*/  CS2R R30, SRZ ;  /* 0x00000000001e7805 */ /* 0x000fe4000001ff00 */
[----:B------:R-:W-:Y:S02]  /*6b70*/  @P2 SEL R3, R4, R3, !P4 ;  /* 0x0000000304032207 */ /* 0x000fe40006000000 */
[----:B------:R-:W-:Y:S02]  /*6b80*/  CS2R R28, SRZ ;  /* 0x00000000001c7805 */ /* 0x000fe4000001ff00 */
[----:B------:R-:W-:Y:S02]  /*6b90*/  IADD3 R27, PT, PT, R64, UR45, R66 ;  /* 0x0000002d401b7c10 */ /* 0x000fe4000fffe042 */
[----:B------:R-:W-:Y:S02]  /*6ba0*/  LOP3.LUT R3, R3, 0x1, RZ, 0xc0, !PT ;  /* 0x0000000103037812 */ /* 0x000fe400078ec0ff */
[----:B------:R-:W-:Y:S02]  /*6bb0*/  @P6 SHF.L.U32 R2, R68, 0x1f, RZ ;  /* 0x0000001f44026819 */ /* 0x000fe400000006ff */
[----:B------:R-:W-:Y:S02]  /*6bc0*/  ISETP.NE.U32.AND P5, PT, R3, 0x1, PT ;  /* 0x000000010300780c */ /* 0x000fe40003fa5070 */
[----:B------:R1:W3:Y:S02]  /*6bd0*/  @P6 SYNCS.PHASECHK.TRANS64.TRYWAIT P1, [R0+URZ+0x80], R2 ;  /* 0x00008002000065a7 */ /* 0x0002e400080211ff */
[----:B------:R-:W-:Y:S02]  /*6be0*/  P2R R69, PR, RZ, 0x20 ;  /* 0x00000020ff457803 */ /* 0x000fe40000000000 */
[----:B-1----:R-:W-:Y:S04]  /*6bf0*/  SHF.L.U32 R2, R57, 0x1f, RZ ;  /* 0x0000001f39027819 */ /* 0x002fe800000006ff */
[----:B------:R1:W4:Y:S01]  /*6c00*/  SYNCS.PHASECHK.TRANS64.TRYWAIT P0, [R53+URZ+0xe0], R2 ;  /* 0x0000e002350075a7 */ /* 0x00032200080011ff */
[----:B---3--:R-:W-:Y:S01]  /*6c10*/  @P6 SEL R67, RZ, 0x1, !P1 ;  /* 0x00000001ff436807 */ /* 0x008fe20004800000 */
[----:B-1----:R-:W-:Y:S06]  /*6c20*/  @!P6 BRA `(.L_x_113) ;  /* 0x000000000068e947 */ /* 0x002fec0003800000 */
[----:B------:R-:W-:Y:S01]  /*6c30*/  LOP3.LUT P6, RZ, R45, 0x40, RZ, 0xc0, !PT ;  /* 0x000000402dff7812 */ /* 0x000fe200078cc0ff */
[----:B------:R-:W-:Y:S01]  /*6c40*/  VIADD R3, R27, 0x200 ;  /* 0x000002001b037836 */ /* 0x000fe20000000000 */
[----:B------:R-:W-:Y:S01]  /*6c50*/  ISETP.NE.AND P2, PT, R67, RZ, PT ;  /* 0x000000ff4300720c */ /* 0x000fe20003f45270 */
[----:B------:R-:W-:Y:S01]  /*6c60*/  BSSY B0, `(.L_x_114) ;  /* 0x000000d000007945 */ /* 0x000fe20003800000 */
[----:B------:R-:W-:Y:S01]  /*6c70*/  PLOP3.LUT P1, PT, PT, PT, PT, 0x8, 0x80 ;  /* 0x000000000080781c */ /* 0x000fe20003f2e170 */
[----:B------:R-:W-:Y:S01]  /*6c80*/  @P5 VIADD R4, R27, 0x210 ;  /* 0x000002101b045836 */ /* 0x000fe20000000000 */
[----:B------:R-:W-:Y:S02]  /*6c90*/  @P5 PLOP3.LUT P1, PT, P6, PT, PT, 0x80, 0x8 ;  /* 0x000000000008581c */ /* 0x000fe4000372f070 */
[----:B------:R-:W-:Y:S02]  /*6ca0*/  CS2R R38, SRZ ;  /* 0x0000000000267805 */ /* 0x000fe4000001ff00 */
[----:B------:R-:W-:Y:S02]  /*6cb0*/  CS2R R36, SRZ ;  /* 0x0000000000247805 */ /* 0x000fe4000001ff00 */
[----:B------:R-:W-:Y:S02]  /*6cc0*/  CS2R R30, SRZ ;  /* 0x00000000001e7805 */ /* 0x000fe4000001ff00 */
[----:B------:R-:W-:Y:S05]  /*6cd0*/  CS2R R28, SRZ ;  /* 0x00000000001c7805 */ /* 0x000fea000001ff00 */
[----:B------:R-:W-:Y:S01]  /*6ce0*/  @P1 VIADD R4, R3, 0xfffffff0 ;  /* 0xfffffff003041836 */ /* 0x000fe20000000000 */
[----:B------:R-:W-:Y:S06]  /*6cf0*/  @P2 BRA `(.L_x_115) ;  /* 0x00000000000c2947 */ /* 0x000fec0003800000 */
[----:B------:R-:W-:Y:S04]  /*6d00*/  SHF.L.U32 R3, R68, 0x1f, RZ ;  /* 0x0000001f44037819 */ /* 0x000fe800000006ff */
[----:B------:R-:W1:Y:S02]  /*6d10*/  SYNCS.PHASECHK.TRANS64.TRYWAIT P1, [R0+URZ+0x80], R3 ;  /* 0x00008003000075a7 */ /* 0x000e6400080211ff */
[----:B-1----:R-:W-:Y:S05]  /*6d20*/  @!P1 BRA `(.L_x_116) ;  /* 0x0000002000649947 */ /* 0x002fea0003800000 */
.L_x_115:
[----:B------:R-:W-:Y:S05]  /*6d30*/  BSYNC B0 ;  /* 0x0000000000007941 */ /* 0x000fea0003800000 */
.L_x_114:
[----:B------:R-:W-:Y:S01]  /*6d40*/  UIADD3 UR4, UPT, UPT, UR47, 0x1, URZ ;  /* 0x000000012f047890 */ /* 0x000fe2000fffe0ff */
[----:B------:R-:W-:Y:S03]  /*6d50*/  ISETP.NE.AND P1, PT, R69, RZ, PT ;  /* 0x000000ff4500720c */ /* 0x000fe60003f25270 */
[----:B------:R-:W-:Y:S04]  /*6d60*/  UISETP.NE.AND UP0, UPT, UR4, 0x3, UPT ;  /* 0x000000030400788c */ /* 0x000fe8000bf05270 */
[----:B------:R-:W-:Y:S02]  /*6d70*/  USEL UR5, URZ, 0x1, UP0 ;  /* 0x00000001ff057887 */ /* 0x000fe40008000000 */
[----:B------:R-:W-:Y:S04]  /*6d80*/  USEL UR4, UR4, URZ, UP0 ;  /* 0x000000ff04047287 */ /* 0x000fe80008000000 */
[----:B------:R3:W1:Y:S01]  /*6d90*/  @P1 LDS.128 R36, [R4] ;  /* 0x0000000004241984 */ /* 0x0006620000000c00 */
[----:B------:R-:W-:Y:S01]  /*6da0*/  LOP3.LUT R68, R68, UR5, RZ, 0x3c, !PT ;  /* 0x0000000544447c12 */ /* 0x000fe2000f8e3cff */
[----:B------:R-:W-:Y:S02]  /*6db0*/  IMAD.U32 R65, RZ, RZ, UR4 ;  /* 0x00000004ff417e24 */ /* 0x000fe4000f8e00ff */
[----:B------:R3:W1:Y:S04]  /*6dc0*/  @P1 LDS.128 R28, [R27+0x200] ;  /* 0x000200001b1c1984 */ /* 0x0006680000000c00 */
.L_x_113:
[----:B------:R-:W-:Y:S05]  /*6dd0*/  BSYNC B1 ;  /* 0x0000000000017941 */ /* 0x000fea0003800000 */
.L_x_112:
[----:B-1----:R-:W-:Y:S04]  /*6de0*/  SHF.R.U32.HI R0, RZ, 0x15, R25 ;  /* 0x00000015ff007819 */ /* 0x002fe80000011619 */
[----:B------:R-:W-:Y:S01]  /*6df0*/  LOP3.LUT P1, RZ, R0, 0x3, R47, 0x48, !PT ;  /* 0x0000000300ff7812 */ /* 0x000fe2000782482f */
[----:B------:R-:W-:Y:S01]  /*6e00*/  @!UPT UIADD3 URZ, UPT, UPT, URZ, URZ, URZ ;  /* 0x000000fffffff290 */ /* 0x000fe2000fffe0ff */
[----:B----4-:R-:W-:Y:S11]  /*6e10*/  @P0 BRA `(.L_x_117) ;  /* 0x0000000000080947 */ /* 0x010ff60003800000 */
[----:B------:R-:W1:Y:S02]  /*6e20*/  SYNCS.PHASECHK.TRANS64.TRYWAIT P0, [R53+URZ+0xe0], R2 ;  /* 0x0000e002350075a7 */ /* 0x000e6400080011ff */
[----:B-1----:R-:W-:Y:S05]  /*6e30*/  @!P0 BRA `(.L_x_118) ;  /* 0x0000002000348947 */ /* 0x002fea0003800000 */
.L_x_117:
[----:B------:R-:W-:Y:S05]  /*6e40*/  @!P1 BRA `(.L_x_119) ;  /* 0x0000000000409947 */ /* 0x000fea0003800000 */
[----:B------:R-:W4:Y:S01]  /*6e50*/  LDCU.64 UR8, c[0x4][0x70] ;  /* 0x01000e00ff0877ac */ /* 0x000f220008000a00 */
[----:B------:R-:W-:Y:S01]  /*6e60*/  MOV R3, 0x0 ;  /* 0x0000000000037802 */ /* 0x000fe20000000f00 */
[----:B------:R-:W-:Y:S02]  /*6e70*/  HFMA2 R12, -RZ, RZ, 0, 5.9604644775390625e-08 ;  /* 0x00000001ff0c7431 */ /* 0x000fe400000001ff */
[----:B------:R-:W-:Y:S02]  /*6e80*/  IMAD.MOV.U32 R8, RZ, RZ, 0x192 ;  /* 0x00000192ff087424 */ /* 0x000fe400078e00ff */
[----:B------:R-:W-:Y:S01]  /*6e90*/  IMAD.MOV.U32 R13, RZ, RZ, RZ ;  /* 0x000000ffff0d7224 */ /* 0x000fe200078e00ff */
[----:B------:R-:W5:Y:S01]  /*6ea0*/  LDCU.64 UR6, c[0x4][0x78] ;  /* 0x01000f00ff0677ac */ /* 0x000f620008000a00 */
[----:B-1----:R-:W1:Y:S01]  /*6eb0*/  LDC.64 R2, c[0x4][R3] ;  /* 0x0100000003027b82 */ /* 0x002e620000000a00 */
[----:B------:R-:W2:Y:S01]  /*6ec0*/  LDCU.64 UR4, c[0x4][0x10] ;  /* 0x01000200ff0477ac */ /* 0x000ea20008000a00 */
[----:B----4-:R-:W-:Y:S01]  /*6ed0*/  MOV R5, UR9 ;  /* 0x0000000900057c02 */ /* 0x010fe20008000f00 */
[----:B---3--:R-:W-:Y:S01]  /*6ee0*/  IMAD.U32 R4, RZ, RZ, UR8 ;  /* 0x00000008ff047e24 */ /* 0x008fe2000f8e00ff */
[----:B-----5:R-:W-:Y:S01]  /*6ef0*/  MOV R7, UR7 ;  /* 0x0000000700077c02 */ /* 0x020fe20008000f00 */
[----:B------:R-:W-:Y:S01]  /*6f00*/  IMAD.U32 R6, RZ, RZ, UR6 ;  /* 0x00000006ff067e24 */ /* 0x000fe2000f8e00ff */
[----:B--2---:R-:W-:Y:S01]  /*6f10*/  MOV R11, UR5 ;  /* 0x00000005000b7c02 */ /* 0x004fe20008000f00 */
[----:B------:R-:W-:Y:S02]  /*6f20*/  IMAD.U32 R10, RZ, RZ, UR4 ;  /* 0x00000004ff0a7e24 */ /* 0x000fe4000f8e00ff */
[----:B------:R-:W-:Y:S07]  /*6f30*/  LEPC R20, `(.L_x_119) ;  /* 0x000000001014794e */ /* 0x000fee0000000000 */
[----:B-1----:R-:W-:Y:S05]  /*6f40*/  CALL.ABS.NOINC R2 ;  /* 0x0000000002007343 */ /* 0x002fea0003c00000 */
.L_x_119:
[----:B------:R-:W-:Y:S01]  /*6f50*/  SHF.L.U32 R3, R28, 0x10, RZ ;  /* 0x000000101c037819 */ /* 0x000fe200000006ff */
[----:B------:R-:W-:Y:S05]  /*6f60*/  WARPSYNC.ALL ;  /* 0x0000000000007948 */ /* 0x000fea0003800000 */
[----:B------:R-:W-:Y:S01]  /*6f70*/  R2UR UR4, R25 ;  /* 0x00000000190472ca */ /* 0x000fe200000e0000 */
[----:B------:R-:W-:Y:S01]  /*6f80*/  BSSY.RECONVERGENT B0, `(.L_x_120) ;  /* 0x0000056000007945 */ /* 0x000fe20003800200 */
[C---:B------:R-:W-:Y:S02]  /*6f90*/  SHF.L.U32 R20, R29.reuse, 0x10, RZ ;  /* 0x000000101d147819 */ /* 0x040fe400000006ff */
[----:B------:R-:W-:Y:S02]  /*6fa0*/  LOP3.LUT R21, R29, 0xffff0000, RZ, 0xc0, !PT ;  /* 0xffff00001d157812 */ /* 0x000fe400078ec0ff */
[----:B------:R-:W-:Y:S02]  /*6fb0*/  MOV R63, 0x10 ;  /* 0x00000010003f7802 */ /* 0x000fe40000000f00 */
[----:B------:R-:W-:Y:S02]  /*6fc0*/  LOP3.LUT P6, RZ, R45, 0x40, RZ, 0xc0, !PT ;  /* 0x000000402dff7812 */ /* 0x000fe400078cc0ff */
[----:B------:R-:W-:Y:S02]  /*6fd0*/  ISETP.NE.AND P0, PT, R58, RZ, PT ;  /* 0x000000ff3a00720c */ /* 0x000fe40003f05270 */
[----:B------:R-:W-:Y:S01]  /*6fe0*/  SEL R63, R63, 0xfffffff0, !P6 ;  /* 0xfffffff03f3f7807 */ /* 0x000fe20007000000 */
[----:B---3--:R-:W2:Y:S02]  /*6ff0*/  LDTM.x16 R4, tmem[UR4] ;  /* 0x00000004000479ee */ /* 0x008ea40008240000 */
[----:B--2---:R-:W-:Y:S01]  /*7000*/  FMUL R0, R24, R4 ;  /* 0x0000000418007220 */ /* 0x004fe20000400000 */
[----:B------:R-:W-:Y:S01]  /*7010*/  LOP3.LUT R4, R28, 0xffff0000, RZ, 0xc0, !PT ;  /* 0xffff00001c047812 */ /* 0x000fe200078ec0ff */
[C---:B-1----:R-:W-:Y:S01]  /*7020*/  FMUL R2, R24.reuse, R5 ;  /* 0x0000000518027220 */ /* 0x042fe20000400000 */
[----:B------:R-:W-:Y:S01]  /*7030*/  FMUL R7, R24, R7 ;  /* 0x0000000718077220 */ /* 0x000fe20000400000 */
[----:B------:R-:W-:Y:S01]  /*7040*/  FFMA R0, R26, R3, R0 ;  /* 0x000000031a007223 */ /* 0x000fe20000000000 */
[----:B------:R-:W-:Y:S01]  /*7050*/  FMUL R3, R24, R6 ;  /* 0x0000000618037220 */ /* 0x000fe20000400000 */
[----:B------:R-:W-:Y:S01]  /*7060*/  FFMA R2, R26, R4, R2 ;  /* 0x000000041a027223 */ /* 0x000fe20000000002 */
[C---:B------:R-:W-:Y:S01]  /*7070*/  FMUL R4, R24.reuse, R8 ;  /* 0x0000000818047220 */ /* 0x040fe20000400000 */
[C---:B------:R-:W-:Y:S01]  /*7080*/  FMUL R8, R24.reuse, R12 ;  /* 0x0000000c18087220 */ /* 0x040fe20000400000 */
[----:B------:R-:W-:Y:S01]  /*7090*/  FMUL R12, R24, R16 ;  /* 0x00000010180c7220 */ /* 0x000fe20000400000 */
[----:B------:R-:W-:Y:S01]  /*70a0*/  SHF.L.U32 R16, R30, 0x10, RZ ;  /* 0x000000101e107819 */ /* 0x000fe200000006ff */
[----:B------:R-:W-:Y:S01]  /*70b0*/  FFMA R3, R26, R20, R3 ;  /* 0x000000141a037223 */ /* 0x000fe20000000003 */
[----:B------:R-:W-:Y:S01]  /*70c0*/  F2FP.BF16.F32.PACK_AB R32, R2, R0 ;  /* 0x000000000220723e */ /* 0x000fe200000010ff */
[----:B------:R-:W-:Y:S01]  /*70d0*/  FFMA R7, R26, R21, R7 ;  /* 0x000000151a077223 */ /* 0x000fe20000000007 */
[----:B------:R-:W-:Y:S01]  /*70e0*/  LOP3.LUT R0, R30, 0xffff0000, RZ, 0xc0, !PT ;  /* 0xffff00001e007812 */ /* 0x000fe200078ec0ff */
[----:B------:R-:W-:Y:S01]  /*70f0*/  FMUL R5, R24, R9 ;  /* 0x0000000918057220 */ /* 0x000fe20000400000 */
[C---:B------:R-:W-:Y:S01]  /*7100*/  SHF.L.U32 R2, R31.reuse, 0x10, RZ ;  /* 0x000000101f027819 */ /* 0x040fe200000006ff */
[----:B------:R-:W-:Y:S01]  /*7110*/  FFMA R4, R26, R16, R4 ;  /* 0x000000101a047223 */ /* 0x000fe20000000004 */
[----:B------:R-:W-:Y:S01]  /*7120*/  LOP3.LUT R16, R31, 0xffff0000, RZ, 0xc0, !PT ;  /* 0xffff00001f107812 */ /* 0x000fe200078ec0ff */
[----:B------:R-:W-:Y:S01]  /*7130*/  FMUL R6, R24, R10 ;  /* 0x0000000a18067220 */ /* 0x000fe20000400000 */
[----:B------:R-:W-:Y:S01]  /*7140*/  F2FP.BF16.F32.PACK_AB R33, R7, R3 ;  /* 0x000000030721723e */ /* 0x000fe200000010ff */
[----:B------:R-:W-:Y:S01]  /*7150*/  FFMA R5, R26, R0, R5 ;  /* 0x000000001a057223 */ /* 0x000fe20000000005 */
[----:B------:R-:W-:Y:S01]  /*7160*/  SHF.L.U32 R0, R36, 0x10, RZ ;  /* 0x0000001024007819 */ /* 0x000fe200000006ff */
[----:B------:R-:W-:Y:S01]  /*7170*/  FMUL R11, R24, R11 ;  /* 0x0000000b180b7220 */ /* 0x000fe20000400000 */
[----:B------:R-:W-:Y:S01]  /*7180*/  FFMA R6, R26, R2, R6 ;  /* 0x000000021a067223 */ /* 0x000fe20000000006 */
[----:B------:R-:W-:Y:S01]  /*7190*/  LOP3.LUT R2, R36, 0xffff0000, RZ, 0xc0, !PT ;  /* 0xffff000024027812 */ /* 0x000fe200078ec0ff */
[----:B------:R-:W-:Y:S01]  /*71a0*/  FMUL R9, R24, R13 ;  /* 0x0000000d18097220 */ /* 0x000fe20000400000 */
[C---:B------:R-:W-:Y:S01]  /*71b0*/  FFMA R11, R26.reuse, R16, R11 ;  /* 0x000000101a0b7223 */ /* 0x040fe2000000000b */
[C---:B------:R-:W-:Y:S01]  /*71c0*/  SHF.L.U32 R3, R37.reuse, 0x10, RZ ;  /* 0x0000001025037819 */ /* 0x040fe200000006ff */
[----:B------:R-:W-:Y:S01]  /*71d0*/  FFMA R8, R26, R0, R8 ;  /* 0x000000001a087223 */ /* 0x000fe20000000008 */
[C---:B------:R-:W-:Y:S01]  /*71e0*/  FMUL R10, R24.reuse, R14 ;  /* 0x0000000e180a7220 */ /* 0x040fe20000400000 */
[----:B------:R-:W-:Y:S01]  /*71f0*/  LOP3.LUT R0, R37, 0xffff0000, RZ, 0xc0, !PT ;  /* 0xffff000025007812 */ /* 0x000fe200078ec0ff */
[----:B------:R-:W-:Y:S01]  /*7200*/  FMUL R15, R24, R15 ;  /* 0x0000000f180f7220 */ /* 0x000fe20000400000 */
[C---:B------:R-:W-:Y:S01]  /*7210*/  FFMA R9, R26.reuse, R2, R9 ;  /* 0x000000021a097223 */ /* 0x040fe20000000009 */
[----:B------:R-:W-:Y:S01]  /*7220*/  FFMA R10, R26, R3, R10 ;  /* 0x000000031a0a7223 */ /* 0x000fe2000000000a */
[----:B------:R-:W-:Y:S01]  /*7230*/  SHF.L.U32 R2, R38, 0x10, RZ ;  /* 0x0000001026027819 */ /* 0x000fe200000006ff */
[----:B------:R-:W-:Y:S01]  /*7240*/  FFMA R15, R26, R0, R15 ;  /* 0x000000001a0f7223 */ /* 0x000fe2000000000f */
[----:B------:R-:W-:Y:S01]  /*7250*/  F2FP.BF16.F32.PACK_AB R34, R5, R4 ;  /* 0x000000040522723e */ /* 0x000fe200000010ff */
[----:B------:R-:W-:Y:S01]  /*7260*/  FMUL R13, R24, R17 ;  /* 0x00000011180d7220 */ /* 0x000fe20000400000 */
[----:B------:R-:W-:Y:S01]  /*7270*/  LOP3.LUT R3, R38, 0xffff0000, RZ, 0xc0, !PT ;  /* 0xffff000026037812 */ /* 0x000fe200078ec0ff */
[C---:B------:R-:W-:Y:S01]  /*7280*/  FMUL R14, R24.reuse, R18 ;  /* 0x00000012180e7220 */ /* 0x040fe20000400000 */
[C---:B------:R-:W-:Y:S01]  /*7290*/  SHF.L.U32 R4, R39.reuse, 0x10, RZ ;  /* 0x0000001027047819 */ /* 0x040fe200000006ff */
[----:B------:R-:W-:Y:S01]  /*72a0*/  FMUL R19, R24, R19 ;  /* 0x0000001318137220 */ /* 0x000fe20000400000 */
[----:B------:R-:W-:Y:S01]  /*72b0*/  LOP3.LUT R0, R39, 0xffff0000, RZ, 0xc0, !PT ;  /* 0xffff000027007812 */ /* 0x000fe200078ec0ff */
[C---:B------:R-:W-:Y:S01]  /*72c0*/  FFMA R12, R26.reuse, R2, R12 ;  /* 0x000000021a0c7223 */ /* 0x040fe2000000000c */
[----:B------:R-:W-:Y:S01]  /*72d0*/  F2FP.BF16.F32.PACK_AB R35, R11, R6 ;  /* 0x000000060b23723e */ /* 0x000fe200000010ff */
[C---:B------:R-:W-:Y:S01]  /*72e0*/  FFMA R13, R26.reuse, R3, R13 ;  /* 0x000000031a0d7223 */ /* 0x040fe2000000000d */
[C---:B------:R-:W-:Y:S01]  /*72f0*/  FFMA R14, R26.reuse, R4, R14 ;  /* 0x000000041a0e7223 */ /* 0x040fe2000000000e */
[----:B------:R-:W-:Y:S01]  /*7300*/  FFMA R19, R26, R0, R19 ;  /* 0x000000001a137223 */ /* 0x000fe20000000013 */
[----:B------:R-:W-:Y:S01]  /*7310*/  F2FP.BF16.F32.PACK_AB R8, R9, R8 ;  /* 0x000000080908723e */ /* 0x000fe200000010ff */
[----:B------:R1:W-:Y:S01]  /*7320*/  STS.128 [R27+0x200], R32 ;  /* 0x000200201b007388 */ /* 0x0003e20000000c00 */
[----:B------:R-:W-:Y:S02]  /*7330*/  F2FP.BF16.F32.PACK_AB R9, R15, R10 ;  /* 0x0000000a0f09723e */ /* 0x000fe400000010ff */
[----:B------:R-:W-:Y:S02]  /*7340*/  F2FP.BF16.F32.PACK_AB R10, R13, R12 ;  /* 0x0000000c0d0a723e */ /* 0x000fe400000010ff */
[----:B------:R-:W-:Y:S02]  /*7350*/  F2FP.BF16.F32.PACK_AB R11, R19, R14 ;  /* 0x0000000e130b723e */ /* 0x000fe400000010ff */
[----:B------:R-:W-:Y:S05]  /*7360*/  IADD3 R0, PT, PT, R27, R63, RZ ;  /* 0x0000003f1b007210 */ /* 0x000fea0007ffe0ff */
[----:B------:R1:W-:Y:S01]  /*7370*/  STS.128 [R0+0x200], R8 ;  /* 0x0002000800007388 */ /* 0x0003e20000000c00 */
[----:B------:R-:W-:Y:S01]  /*7380*/  @!PT LDS RZ, [RZ] ;  /* 0x00000000fffff984 */ /* 0x000fe20000000800 */
[----:B------:R-:W-:Y:S01]  /*7390*/  @!PT LDS RZ, [RZ] ;  /* 0x00000000fffff984 */ /* 0x000fe20000000800 */
[----:B------:R-:W-:Y:S01]  /*73a0*/  @!PT LDS RZ, [RZ] ;  /* 0x00000000fffff984 */ /* 0x000fe20000000800 */
[----:B------:R-:W-:Y:S01]  /*73b0*/  @!PT LDS RZ, [RZ] ;  /* 0x00000000fffff984 */ /* 0x000fe20000000800 */
[----:B------:R2:W-:Y:S07]  /*73c0*/  MEMBAR.ALL.CTA ;  /* 0x0000000000007992 */ /* 0x0005ee0000008000 */
[----:B--2---:R-:W2:Y:S02]  /*73d0*/  FENCE.VIEW.ASYNC.S ;  /* 0x00000000000073c6 */ /* 0x004ea40000000000 */
[----:B--2---:R-:W-:Y:S06]  /*73e0*/  BAR.SYNC.DEFER_BLOCKING 0x1, 0x80 ;  /* 0x0042000000007b1d */ /* 0x004fec0000010000 */
[----:B------:R-:W-:Y:S05]  /*73f0*/  @P0 BRA `(.L_x_121) ;  /* 0x0000000000380947 */ /* 0x000fea0003800000 */
[----:B------:R-:W2:Y:S01]  /*7400*/  LDCU.64 UR6, c[0x0][0x348] ;  /* 0x00006900ff0677ac */ /* 0x000ea20008000a00 */
[----:B------:R-:W-:Y:S01]  /*7410*/  R2UR UR5, R64 ;  /* 0x00000000400572ca */ /* 0x000fe200000e0000 */
[----:B------:R-:W-:Y:S01]  /*7420*/  UMOV UR51, UR36 ;  /* 0x0000002400337c82 */ /* 0x000fe20008000000 */
[----:B------:R-:W-:Y:S01]  /*7430*/  UIADD3 UR9, UPT, UPT, UR49, 0x20, URZ ;  /* 0x0000002031097890 */ /* 0x000fe2000fffe0ff */
[----:B------:R-:W-:Y:S01]  /*7440*/  UMOV UR10, UR50 ;  /* 0x00000032000a7c82 */ /* 0x000fe20008000000 */
[----:B------:R-:W-:Y:S09]  /*7450*/  UMOV UR11, UR36 ;  /* 0x00000024000b7c82 */ /* 0x000ff20008000000 */
[----:B------:R-:W-:Y:S02]  /*7460*/  UIADD3 UR5, UPT, UPT, UR45, UR5, URZ ;  /* 0x000000052d057290 */ /* 0x000fe4000fffe0ff */
[----:B--2---:R-:W-:Y:S02]  /*7470*/  UIADD3 UR4, UP0, UPT, UR6, 0x680, URZ ;  /* 0x0000068006047890 */ /* 0x004fe4000ff1e0ff */
[----:B------:R-:W-:Y:S02]  /*7480*/  UIADD3 UR48, UPT, UPT, UR5, 0x200, URZ ;  /* 0x0000020005307890 */ /* 0x000fe4000fffe0ff */
[----:B------:R-:W-:Y:S02]  /*7490*/  UIADD3 UR8, UPT, UPT, UR5, 0xa00, URZ ;  /* 0x00000a0005087890 */ /* 0x000fe4000fffe0ff */
[----:B------:R-:W-:Y:S09]  /*74a0*/  UIADD3.X UR5, UPT, UPT, URZ, UR7, URZ, UP0, !UPT ;  /* 0x00000007ff057290 */ /* 0x000ff200087fe4ff */
[----:B------:R2:W-:Y:S01]  /*74b0*/  UTMASTG.3D [UR48], [UR4] ;  /* 0x00000030040073b5 */ /* 0x0005e20008010000 */
[----:B------:R2:W-:Y:S02]  /*74c0*/  UTMASTG.3D [UR8], [UR4] ;  /* 0x00000008040073b5 */ /* 0x0005e40008010000 */
[----:B--2---:R0:W-:Y:S02]  /*74d0*/  UTMACMDFLUSH ;  /* 0x00000000000079b7 */ /* 0x0041e40000000000 */
.L_x_121:
[----:B------:R-:W-:Y:S05]  /*74e0*/  BSYNC.RECONVERGENT B0 ;  /* 0x0000000000007941 */ /* 0x000fea0003800200 */
.L_x_120:
[----:B------:R-:W-:Y:S01]  /*74f0*/  UIADD3 UR46, UPT, UPT, UR47, 0x1, URZ ;  /* 0x000000012f2e7890 */ /* 0x000fe2000fffe0ff */
[----:B------:R-:W-:Y:S03]  /*7500*/  BSSY.RECONVERGENT B0, `(.L_x_122) ;  /* 0x0000005000007945 */ /* 0x000fe60003800200 */
[----:B------:R-:W-:Y:S04]  /*7510*/  UISETP.NE.AND UP0, UPT, UR46, 0x3, UPT ;  /* 0x000000032e00788c */ /* 0x000fe8000bf05270 */
[----:B------:R-:W-:Y:S01]  /*7520*/  USEL UR44, UR46, URZ, UP0 ;  /* 0x000000ff2e2c7287 */ /* 0x000fe20008000000 */
[----:B------:R-:W-:Y:S11]  /*7530*/  @P0 BRA `(.L_x_123) ;  /* 0x0000000000040947 */ /* 0x000ff60003800000 */
[----:B------:R-:W-:Y:S04]  /*7540*/  DEPBAR.LE SB0, 0x1 ;  /* 0x000080400000791a */ /* 0x000fe80000000000 */
.L_x_123:
[----:B------:R-:W-:Y:S05]  /*7550*/  BSYNC.RECONVERGENT B0 ;  /* 0x0000000000007941 */ /* 0x000fea0003800200 */
.L_x_122:
[----:B------:R-:W-:Y:S01]  /*7560*/  BAR.SYNC.DEFER_BLOCKING 0x1, 0x80 ;  /* 0x0042000000007b1d */ /* 0x000fe20000010000 */
[----:B------:R-:W-:Y:S01]  /*7570*/  ISETP.NE.AND P1, PT, R62, RZ, PT ;  /* 0x000000ff3e00720c */ /* 0x000fe20003f25270 */
[----:B------:R-:W-:Y:S01]  /*7580*/  UISETP.NE.AND UP0, UPT, UR53, URZ, UPT ;  /* 0x000000ff3500728c */ /* 0x000fe2000bf05270 */
[----:B------:R-:W-:Y:S11]  /*7590*/  LEA R2, R65, UR45, 0x3 ;  /* 0x0000002d41027c11 */ /* 0x000ff6000f8e18ff */
[----:B------:R-:W-:Y:S01]  /*75a0*/  @P1 SHF.L.U32 R3, R68, 0x1f, RZ ;  /* 0x0000001f44031819 */ /* 0x000fe200000006ff */
[----:B------:R-:W-:Y:S06]  /*75b0*/  BRA.U !UP0, `(.L_x_124) ;  /* 0x0000000108247547 */ /* 0x000fec000b800000 */
[----:B------:R-:W-:Y:S01]  /*75c0*/  IMAD.U32 R4, RZ, RZ, UR52 ;  /* 0x00000034ff047e24 */ /* 0x000fe2000f8e00ff */
[----:B-1----:R-:W-:Y:S01]  /*75d0*/  MOV R0, UR55 ;  /* 0x0000003700007c02 */ /* 0x002fe20008000f00 */
[----:B------:R-:W-:Y:S03]  /*75e0*/  UIADD3 UR4, UPT, UPT, UR52, 0x1, URZ ;  /* 0x0000000134047890 */ /* 0x000fe6000fffe0ff */
[----:B------:R-:W-:Y:S01]  /*75f0*/  @P1 LEA R4, R4, UR45, 0x3 ;  /* 0x0000002d04041c11 */ /* 0x000fe2000f8e18ff */
[----:B------:R-:W-:Y:S04]  /*7600*/  UISETP.NE.AND UP0, UPT, UR4, 0x3, UPT ;  /* 0x000000030400788c */ /* 0x000fe8000bf05270 */
[----:B------:R-:W-:Y:S01]  /*7610*/  @P1 VIADD R4, R4, 0x98 ;  /* 0x0000009804041836 */ /* 0x000fe20000000000 */
[----:B------:R-:W-:Y:S04]  /*7620*/  USEL UR52, UR4, URZ, UP0 ;  /* 0x000000ff04347287 */ /* 0x000fe80008000000 */
[----:B------:R-:W-:Y:S04]  /*7630*/  @P1 PRMT R0, R0, 0x654, R4 ;  /* 0x0000065400001816 */ /* 0x000fe80000000004 */
[----:B------:R2:W-:Y:S04]  /*7640*/  @P1 SYNCS.ARRIVE.TRANS64.RED.A1T0 RZ, [R0+URZ], RZ ;  /* 0x000000ff00ff19a7 */ /* 0x0005e800081004ff */
.L_x_124:
[----:B------:R-:W3:Y:S01]  /*7650*/  @P1 SYNCS.PHASECHK.TRANS64.TRYWAIT P0, [R2+URZ+0x80], R3 ;  /* 0x00008003020015a7 */ /* 0x000ee200080011ff */
[----:B------:R-:W-:Y:S01]  /*7660*/  BSSY B1, `(.L_x_125) ;  /* 0x0000012000017945 */ /* 0x000fe20003800000 */
[----:B---3--:R-:W-:Y:S03]  /*7670*/  @P1 SEL R67, RZ, 0x1, !P0 ;  /* 0x00000001ff431807 */ /* 0x008fe60004000000 */
[----:B------:R-:W-:Y:S05]  /*7680*/  @!P1 BRA `(.L_x_126) ;  /* 0x00000000003c9947 */ /* 0x000fea0003800000 */
[----:B------:R-:W-:Y:S01]  /*7690*/  ISETP.NE.AND P1, PT, R69, RZ, PT ;  /* 0x000000ff4500720c */ /* 0x000fe20003f25270 */
[----:B------:R-:W-:Y:S01]  /*76a0*/  BSSY B0, `(.L_x_127) ;  /* 0x0000009000007945 */ /* 0x000fe20003800000 */
[----:B------:R-:W-:Y:S11]  /*76b0*/  ISETP.NE.AND P0, PT, R67, RZ, PT ;  /* 0x000000ff4300720c */ /* 0x000ff60003f05270 */
[----:B------:R-:W-:Y:S05]  /*76c0*/  @P1 IMAD R65, R65, 0x1000, R66 ;  /* 0x0000100041411824 */ /* 0x000fea00078e0242 */
[----:B-12---:R-:W-:Y:S05]  /*76d0*/  @P1 IADD3 R0, PT, PT, R65, UR45, RZ ;  /* 0x0000002d41001c10 */ /* 0x006fea000fffe0ff */
[----:B------:R-:W-:Y:S01]  /*76e0*/  @P1 IMAD.IADD R0, R63, 0x1, R0 ;  /* 0x000000013f001824 */ /* 0x000fe200078e0200 */
[----:B------:R-:W-:Y:S06]  /*76f0*/  @P0 BRA `(.L_x_128) ;  /* 0x00000000000c0947 */ /* 0x000fec0003800000 */
[----:B------:R-:W-:Y:S04]  /*7700*/  SHF.L.U32 R68, R68, 0x1f, RZ ;  /* 0x0000001f44447819 */ /* 0x000fe800000006ff */
[----:B------:R-:W1:Y:S02]  /*7710*/  SYNCS.PHASECHK.TRANS64.TRYWAIT P0, [R2+URZ+0x80], R68 ;  /* 0x00008044020075a7 */ /* 0x000e6400080011ff */
[----:B-1----:R-:W-:Y:S05]  /*7720*/  @!P0 BRA `(.L_x_129) ;  /* 0x00000018000c8947 */ /* 0x002fea0003800000 */
.L_x_128:
[----:B------:R-:W-:Y:S05]  /*7730*/  BSYNC B0 ;  /* 0x0000000000007941 */ /* 0x000fea0003800000 */
.L_x_127:
[----:B------:R-:W-:Y:S11]  /*7740*/  ISETP.NE.AND P0, PT, R69, RZ, PT ;  /* 0x000000ff4500720c */ /* 0x000ff60003f05270 */
[----:B------:R-:W-:Y:S02]  /*7750*/  @!UPT UIADD3 URZ, UPT, UPT, URZ, URZ, URZ ;  /* 0x000000fffffff290 */ /* 0x000fe4000fffe0ff */
[----:B------:R3:W4:Y:S04]  /*7760*/  @P0 LDS.128 R28, [R65+UR45+0x200] ;  /* 0x0002002d411c0984 */ /* 0x0007280008000c00 */
[----:B------:R3:W2:Y:S02]  /*7770*/  @P0 LDS.128 R36, [R0+0x200] ;  /* 0x0002000000240984 */ /* 0x0006a40000000c00 */
.L_x_126:
[----:B------:R-:W-:Y:S05]  /*7780*/  BSYNC B1 ;  /* 0x0000000000017941 */ /* 0x000fea0003800000 */
.L_x_125:
[----:B-123--:R-:W-:Y:S05]  /*7790*/  VIADD R0, R25, 0x10 ;  /* 0x0000001019007836 */ /* 0x00efea0000000000 */
[----:B------:R-:W-:Y:S04]  /*77a0*/  SHF.R.U32.HI R0, RZ, 0x15, R0 ;  /* 0x00000015ff007819 */ /* 0x000fe80000011600 */
[----:B------:R-:W-:Y:S11]  /*77b0*/  LOP3.LUT P0, RZ, R0, 0x3, R47, 0x48, !PT ;  /* 0x0000000300ff7812 */ /* 0x000ff6000780482f */
[----:B------:R-:W-:Y:S02]  /*77c0*/  @!UPT UIADD3 URZ, UPT, UPT, URZ, URZ, URZ ;  /* 0x000000fffffff290 */ /* 0x000fe4000fffe0ff */
[----:B------:R-:W-:Y:S05]  /*77d0*/  @!P0 BRA `(.L_x_130) ;  /* 0x0000000000408947 */ /* 0x000fea0003800000 */
[----:B------:R-:W1:Y:S01]  /*77e0*/  LDCU.64 UR8, c[0x4][0x70] ;  /* 0x01000e00ff0877ac */ /* 0x000e620008000a00 */
[----:B------:R-:W-:Y:S01]  /*77f0*/  MOV R3, 0x0 ;  /* 0x0000000000037802 */ /* 0x000fe20000000f00 */
[----:B------:R-:W-:Y:S02]  /*7800*/  HFMA2 R12, -RZ, RZ, 0, 5.9604644775390625e-08 ;  /* 0x00000001ff0c7431 */ /* 0x000fe400000001ff */
[----:B------:R-:W-:Y:S02]  /*7810*/  IMAD.MOV.U32 R8, RZ, RZ, 0x192 ;  /* 0x00000192ff087424 */ /* 0x000fe400078e00ff */
[----:B------:R-:W-:Y:S01]  /*7820*/  IMAD.MOV.U32 R13, RZ, RZ, RZ ;  /* 0x000000ffff0d7224 */ /* 0x000fe200078e00ff */
[----:B------:R-:W2:Y:S01]  /*7830*/  LDCU.64 UR6, c[0x4][0x78] ;  /* 0x01000f00ff0677ac */ /* 0x000ea20008000a00 */
[----:B------:R-:W3:Y:S01]  /*7840*/  LDC.64 R2, c[0x4][R3] ;  /* 0x0100000003027b82 */ /* 0x000ee20000000a00 */
[----:B------:R-:W5:Y:S01]  /*7850*/  LDCU.64 UR4, c[0x4][0x10] ;  /* 0x01000200ff0477ac */ /* 0x000f620008000a00 */
[----:B-1----:R-:W-:Y:S01]  /*7860*/  MOV R5, UR9 ;  /* 0x0000000900057c02 */ /* 0x002fe20008000f00 */
[----:B------:R-:W-:Y:S01]  /*7870*/  IMAD.U32 R4, RZ, RZ, UR8 ;  /* 0x00000008ff047e24 */ /* 0x000fe2000f8e00ff */
[----:B--2---:R-:W-:Y:S01]  /*7880*/  MOV R7, UR7 ;  /* 0x0000000700077c02 */ /* 0x004fe20008000f00 */
[----:B------:R-:W-:Y:S01]  /*7890*/  IMAD.U32 R6, RZ, RZ, UR6 ;  /* 0x00000006ff067e24 */ /* 0x000fe2000f8e00ff */
[----:B-----5:R-:W-:Y:S01]  /*78a0*/  MOV R11, UR5 ;  /* 0x00000005000b7c02 */ /* 0x020fe20008000f00 */
[----:B------:R-:W-:Y:S02]  /*78b0*/  IMAD.U32 R10, RZ, RZ, UR4 ;  /* 0x00000004ff0a7e24 */ /* 0x000fe4000f8e00ff */
[----:B------:R-:W-:Y:S07]  /*78c0*/  LEPC R20, `(.L_x_130) ;  /* 0x000000001014794e */ /* 0x000fee0000000000 */
[----:B---34-:R-:W-:Y:S05]  /*78d0*/  CALL.ABS.NOINC R2 ;  /* 0x0000000002007343 */ /* 0x018fea0003c00000 */
.L_x_130:
[----:B------:R-:W-:Y:S01]  /*78e0*/  ISETP.NE.AND P0, PT, R58, RZ, PT ;  /* 0x000000ff3a00720c */ /* 0x000fe20003f05270 */
[----:B------:R-:W-:Y:S05]  /*78f0*/  WARPSYNC.ALL ;  /* 0x0000000000007948 */ /* 0x000fea0003800000 */
[----:B------:R-:W-:Y:S01]  /*7900*/  R2UR UR4, R25 ;  /* 0x00000000190472ca */ /* 0x000fe200000e0000 */
[----:B------:R-:W-:Y:S01]  /*7910*/  BSSY.RECONVERGENT B0, `(.L_x_131) ;  /* 0x000005b000007945 */ /* 0x000fe20003800200 */
[C---:B----4-:R-:W-:Y:S02]  /*7920*/  SHF.L.U32 R0, R28.reuse, 0x10, RZ ;  /* 0x000000101c007819 */ /* 0x050fe400000006ff */
[----:B------:R-:W-:Y:S02]  /*7930*/  LOP3.LUT R2, R28, 0xffff0000, RZ, 0xc0, !PT ;  /* 0xffff00001c027812 */ /* 0x000fe400078ec0ff */
[C---:B------:R-:W-:Y:S02]  /*7940*/  SHF.L.U32 R20, R29.reuse, 0x10, RZ ;  /* 0x000000101d147819 */ /* 0x040fe400000006ff */
[----:B------:R-:W-:Y:S02]  /*7950*/  LOP3.LUT R21, R29, 0xffff0000, RZ, 0xc0, !PT ;  /* 0xffff00001d157812 */ /* 0x000fe400078ec0ff */
[C---:B------:R-:W-:Y:S02]  /*7960*/  SHF.L.U32 R25, R30.reuse, 0x10, RZ ;  /* 0x000000101e197819 */ /* 0x040fe400000006ff */
[----:B------:R-:W-:Y:S01]  /*7970*/  LOP3.LUT R27, R30, 0xffff0000, RZ, 0xc0, !PT ;  /* 0xffff00001e1b7812 */ /* 0x000fe200078ec0ff */
[----:B------:R-:W1:Y:S01]  /*7980*/  LDTM.x16 R4, tmem[UR4+0x10] ;  /* 0x00001004000479ee */ /* 0x000e620008240000 */
[C---:B------:R-:W-:Y:S01]  /*7990*/  SHF.L.U32 R28, R31.reuse, 0x10, RZ ;  /* 0x000000101f1c7819 */ /* 0x040fe200000006ff */
[----:B------:R-:W-:Y:S01]  /*79a0*/  NOP ;  /* 0x0000000000007918 */ /* 0x000fe20000000000 */
[----:B------:R-:W-:Y:S02]  /*79b0*/  LOP3.LUT R29, R31, 0xffff0000, RZ, 0xc0, !PT ;  /* 0xffff00001f1d7812 */ /* 0x000fe400078ec0ff */
[C---:B------:R-:W-:Y:S02]  /*79c0*/  SHF.L.U32 R30, R36.reuse, 0x10, RZ ;  /* 0x00000010241e7819 */ /* 0x040fe400000006ff */
[----:B------:R-:W-:Y:S02]  /*79d0*/  LOP3.LUT R31, R36, 0xffff0000, RZ, 0xc0, !PT ;  /* 0xffff0000241f7812 */ /* 0x000fe400078ec0ff */
[C---:B------:R-:W-:Y:S02]  /*79e0*/  SHF.L.U32 R32, R37.reuse, 0x10, RZ ;  /* 0x0000001025207819 */ /* 0x040fe400000006ff */
[----:B------:R-:W-:Y:S02]  /*79f0*/  LOP3.LUT R33, R37, 0xffff0000, RZ, 0xc0, !PT ;  /* 0xffff000025217812 */ /* 0x000fe400078ec0ff */
[C---:B------:R-:W-:Y:S02]  /*7a00*/  SHF.L.U32 R34, R38.reuse, 0x10, RZ ;  /* 0x0000001026227819 */ /* 0x040fe400000006ff */
[----:B------:R-:W-:Y:S02]  /*7a10*/  LOP3.LUT R35, R38, 0xffff0000, RZ, 0xc0, !PT ;  /* 0xffff000026237812 */ /* 0x000fe400078ec0ff */
[----:B------:R-:W-:Y:S02]  /*7a20*/  IADD3 R53, PT, PT, R53, 0x100, RZ ;  /* 0x0000010035357810 */ /* 0x000fe40007ffe0ff */
[----:B------:R-:W-:Y:S02]  /*7a30*/  SHF.L.U32 R36, R39, 0x10, RZ ;  /* 0x0000001027247819 */ /* 0x000fe400000006ff */
[----:B------:R-:W-:Y:S02]  /*7a40*/  LOP3.LUT R53, R53, 0xfefffff8, RZ, 0xc0, !PT ;  /* 0xfefffff835357812 */ /* 0x000fe400078ec0ff */
[----:B------:R-:W-:Y:S01]  /*7a50*/  LOP3.LUT R37, R39, 0xffff0000, RZ, 0xc0, !PT ;  /* 0xffff000027257812 */ /* 0x000fe200078ec0ff */
[C---:B-1----:R-:W-:Y:S01]  /*7a60*/  FMUL R4, R24.reuse, R4 ;  /* 0x0000000418047220 */ /* 0x042fe20000400000 */
[----:B------:R1:W-:Y:S01]  /*7a70*/  SYNCS.ARRIVE.TRANS64.RED.A1T0 RZ, [R53+URZ], RZ ;  /* 0x000000ff35ff79a7 */ /* 0x0003e200081004ff */
[C---:B------:R-:W-:Y:S01]  /*7a80*/  FMUL R5, R24.reuse, R5 ;  /* 0x0000000518057220 */ /* 0x040fe20000400000 */
[----:B------:R-:W-:Y:S01]  /*7a90*/  FMUL R6, R24, R6 ;  /* 0x0000000618067220 */ /* 0x000fe20000400000 */
[----:B------:R-:W-:Y:S01]  /*7aa0*/  FFMA R4, R26, R0, R4 ;  /* 0x000000001a047223 */ /* 0x000fe20000000004 */
[----:B------:R-:W-:Y:S01]  /*7ab0*/  FMUL R0, R24, R7 ;  /* 0x0000000718007220 */ /* 0x000fe20000400000 */
[C---:B------:R-:W-:Y:S01]  /*7ac0*/  FFMA R5, R26.reuse, R2, R5 ;  /* 0x000000021a057223 */ /* 0x040fe20000000005 */
[----:B------:R-:W-:Y:S01]  /*7ad0*/  FFMA R6, R26, R20, R6 ;  /* 0x000000141a067223 */ /* 0x000fe20000000006 */
[----:B------:R-:W-:Y:S01]  /*7ae0*/  FMUL R2, R24, R8 ;  /* 0x0000000818027220 */ /* 0x000fe20000400000 */
[----:B------:R-:W-:Y:S01]  /*7af0*/  FFMA R0, R26, R21, R0 ;  /* 0x000000151a007223 */ /* 0x000fe20000000000 */
[C---:B------:R-:W-:Y:S01]  /*7b00*/  FMUL R3, R24.reuse, R9 ;  /* 0x0000000918037220 */ /* 0x040fe20000400000 */
[----:B------:R-:W-:Y:S01]  /*7b10*/  F2FP.BF16.F32.PACK_AB R4, R5, R4 ;  /* 0x000000040504723e */ /* 0x000fe200000010ff */
[C---:B------:R-:W-:Y:S01]  /*7b20*/  FMUL R7, R24.reuse, R10 ;  /* 0x0000000a18077220 */ /* 0x040fe20000400000 */
[----:B------:R-:W-:Y:S01]  /*7b30*/  FMUL R11, R24, R11 ;  /* 0x0000000b180b7220 */ /* 0x000fe20000400000 */
[----:B------:R-:W-:Y:S01]  /*7b40*/  F2FP.BF16.F32.PACK_AB R5, R0, R6 ;  /* 0x000000060005723e */ /* 0x000fe200000010ff */
[----:B------:R-:W-:Y:S01]  /*7b50*/  FFMA R2, R26, R25, R2 ;  /* 0x000000191a027223 */ /* 0x000fe20000000002 */
[----:B------:R-:W-:Y:S01]  /*7b60*/  FMUL R8, R24, R12 ;  /* 0x0000000c18087220 */ /* 0x000fe20000400000 */
[----:B------:R-:W-:Y:S01]  /*7b70*/  MOV R0, UR44 ;  /* 0x0000002c00007c02 */ /* 0x000fe20008000f00 */
[----:B------:R-:W-:Y:S01]  /*7b80*/  FFMA R3, R26, R27, R3 ;  /* 0x0000001b1a037223 */ /* 0x000fe20000000003 */
[----:B------:R-:W-:Y:S01]  /*7b90*/  FMUL R9, R24, R13 ;  /* 0x0000000d18097220 */ /* 0x000fe20000400000 */
[----:B------:R-:W-:Y:S01]  /*7ba0*/  FFMA R7, R26, R28, R7 ;  /* 0x0000001c1a077223 */ /* 0x000fe20000000007 */
[----:B------:R-:W-:Y:S01]  /*7bb0*/  FMUL R10, R24, R14 ;  /* 0x0000000e180a7220 */ /* 0x000fe20000400000 */
[----:B------:R-:W-:Y:S01]  /*7bc0*/  FFMA R11, R26, R29, R11 ;  /* 0x0000001d1a0b7223 */ /* 0x000fe2000000000b */
[----:B------:R-:W-:Y:S01]  /*7bd0*/  FMUL R15, R24, R15 ;  /* 0x0000000f180f7220 */ /* 0x000fe20000400000 */
[----:B------:R-:W-:Y:S01]  /*7be0*/  FFMA R8, R26, R30, R8 ;  /* 0x0000001e1a087223 */ /* 0x000fe20000000008 */
[----:B------:R-:W-:Y:S01]  /*7bf0*/  LEA R0, R0, R44, 0xb ;  /* 0x0000002c00007211 */ /* 0x000fe200078e58ff */
[----:B------:R-:W-:Y:S01]  /*7c00*/  FMUL R12, R24, R16 ;  /* 0x00000010180c7220 */ /* 0x000fe20000400000 */
[----:B------:R-:W-:Y:S01]  /*7c10*/  FFMA R9, R26, R31, R9 ;  /* 0x0000001f1a097223 */ /* 0x000fe20000000009 */
[----:B------:R-:W-:Y:S01]  /*7c20*/  FMUL R13, R24, R17 ;  /* 0x00000011180d7220 */ /* 0x000fe20000400000 */
[----:B------:R-:W-:Y:S01]  /*7c30*/  FFMA R10, R26, R32, R10 ;  /* 0x000000201a0a7223 */ /* 0x000fe2000000000a */
[----:B------:R-:W-:Y:S01]  /*7c40*/  FMUL R14, R24, R18 ;  /* 0x00000012180e7220 */ /* 0x000fe20000400000 */
[----:B------:R-:W-:Y:S01]  /*7c50*/  FFMA R15, R26, R33, R15 ;  /* 0x000000211a0f7223 */ /* 0x000fe2000000000f */
[----:B------:R-:W-:Y:S01]  /*7c60*/  FMUL R19, R24, R19 ;  /* 0x0000001318137220 */ /* 0x000fe20000400000 */
[----:B------:R-:W-:Y:S01]  /*7c70*/  F2FP.BF16.F32.PACK_AB R6, R3, R2 ;  /* 0x000000020306723e */ /* 0x000fe200000010ff */
[C---:B------:R-:W-:Y:S01]  /*7c80*/  FFMA R12, R26.reuse, R34, R12 ;  /* 0x000000221a0c7223 */ /* 0x040fe2000000000c */
[----:B------:R-:W-:Y:S01]  /*7c90*/  F2FP.BF16.F32.PACK_AB R7, R11, R7 ;  /* 0x000000070b07723e */ /* 0x000fe200000010ff */
[----:B------:R-:W-:Y:S01]  /*7ca0*/  FFMA R13, R26, R35, R13 ;  /* 0x000000231a0d7223 */ /* 0x000fe2000000000d */
[----:B------:R-:W-:Y:S01]  /*7cb0*/  LEA R0, R0, UR45, 0x1 ;  /* 0x0000002d00007c11 */ /* 0x000fe2000f8e08ff */
[C---:B------:R-:W-:Y:S01]  /*7cc0*/  FFMA R14, R26.reuse, R36, R14 ;  /* 0x000000241a0e7223 */ /* 0x040fe2000000000e */
[----:B------:R-:W-:Y:S01]  /*7cd0*/  FFMA R19, R26, R37, R19 ;  /* 0x000000251a137223 */ /* 0x000fe20000000013 */
[----:B------:R-:W-:Y:S02]  /*7ce0*/  F2FP.BF16.F32.PACK_AB R8, R9, R8 ;  /* 0x000000080908723e */ /* 0x000fe400000010ff */
        /* <DEDUP_REMOVED lines=15> */
[----:B------:R-:W-:Y:S02]  /*7de0*/  ULEA UR5, UR44, UR45, 0xc ;  /* 0x0000002d2c057291 */ /* 0x000fe4000f8e60ff */
[----:B------:R-:W-:Y:S02]  /*7df0*/  UIADD3 UR13, UPT, UPT, UR49, 0x10, URZ ;  /* 0x00000010310d7890 */ /* 0x000fe4000fffe0ff */
[----:B------:R-:W-:Y:S02]  /*7e00*/  UIADD3 UR12, UPT, UPT, UR5, 0x200, URZ ;  /* 0x00000200050c7890 */ /* 0x000fe4000fffe0ff */
[----:B------:R-:W-:Y:S01]  /*7e10*/  UIADD3 UR8, UPT, UPT, UR5, 0xa00, URZ ;  /* 0x00000a0005087890 */ /* 0x000fe2000fffe0ff */
[----:B------:R-:W-:Y:S01]  /*7e20*/  UMOV UR14, UR50 ;  /* 0x00000032000e7c82 */ /* 0x000fe20008000000 */
[----:B------:R-:W-:Y:S01]  /*7e30*/  UMOV UR15, UR36 ;  /* 0x00000024000f7c82 */ /* 0x000fe20008000000 */
[----:B------:R-:W-:Y:S01]  /*7e40*/  UIADD3 UR9, UPT, UPT, UR49, 0x30, URZ ;  /* 0x0000003031097890 */ /* 0x000fe2000fffe0ff */
[----:B------:R-:W-:Y:S01]  /*7e50*/  UMOV UR10, UR50 ;  /* 0x00000032000a7c82 */ /* 0x000fe20008000000 */
[----:B------:R-:W-:Y:S01]  /*7e60*/  UMOV UR11, UR36 ;  /* 0x00000024000b7c82 */ /* 0x000fe20008000000 */
[----:B--2---:R-:W-:Y:S04]  /*7e70*/  UIADD3 UR4, UP0, UPT, UR6, 0x680, URZ ;  /* 0x0000068006047890 */ /* 0x004fe8000ff1e0ff */
[----:B------:R-:W-:Y:S09]  /*7e80*/  UIADD3.X UR5, UPT, UPT, URZ, UR7, URZ, UP0, !UPT ;  /* 0x00000007ff057290 */ /* 0x000ff200087fe4ff */
[----:B------:R2:W-:Y:S01]  /*7e90*/  UTMASTG.3D [UR12], [UR4] ;  /* 0x0000000c040073b5 */ /* 0x0005e20008010000 */
[----:B------:R2:W-:Y:S02]  /*7ea0*/  UTMASTG.3D [UR8], [UR4] ;  /* 0x00000008040073b5 */ /* 0x0005e40008010000 */
[----:B--2---:R0:W-:Y:S02]  /*7eb0*/  UTMACMDFLUSH ;  /* 0x00000000000079b7 */ /* 0x0041e40000000000 */
.L_x_132:
[----:B------:R-:W-:Y:S05]  /*7ec0*/  BSYNC.RECONVERGENT B0 ;  /* 0x0000000000007941 */ /* 0x000fea0003800200 */
.L_x_131:
[----:B------:R-:W-:Y:S01]  /*7ed0*/  UIADD3 UR4, UPT, UPT, UR44, 0x1, URZ ;  /* 0x000000012c047890 */ /* 0x000fe2000fffe0ff */
[----:B------:R-:W-:Y:S03]  /*7ee0*/  BSSY.RECONVERGENT B0, `(.L_x_133) ;  /* 0x0000008000007945 */ /* 0x000fe60003800200 */
[----:B------:R-:W-:Y:S04]  /*7ef0*/  UISETP.NE.AND UP0, UPT, UR4, 0x3, UPT ;  /* 0x000000030400788c */ /* 0x000fe8000bf05270 */
[----:B------:R-:W-:Y:S02]  /*7f00*/  UISETP.EQ.XOR UP1, UPT, UR46, 0x3, !UP0 ;  /* 0x000000032e00788c */ /* 0x000fe4000c722a70 */
[----:B------:R-:W-:Y:S02]  /*7f10*/  USEL UR47, UR4, URZ, UP0 ;  /* 0x000000ff042f7287 */ /* 0x000fe40008000000 */
[----:B------:R-:W-:Y:S04]  /*7f20*/  USEL UR5, URZ, 0x1, !UP1 ;  /* 0x00000001ff057887 */ /* 0x000fe8000c800000 */
[----:B------:R-:W-:Y:S01]  /*7f30*/  ULOP3.LUT UR54, UR54, UR5, URZ, 0x3c, !UPT ;  /* 0x0000000536367292 */ /* 0x000fe2000f8e3cff */
[----:B------:R-:W-:Y:S11]  /*7f40*/  @P0 BRA `(.L_x_134) ;  /* 0x0000000000040947 */ /* 0x000ff60003800000 */
[----:B------:R-:W-:Y:S04]  /*7f50*/  DEPBAR.LE SB0, 0x1 ;  /* 0x000080400000791a */ /* 0x000fe80000000000 */
.L_x_134:
[----:B------:R-:W-:Y:S05]  /*7f60*/  BSYNC.RECONVERGENT B0 ;  /* 0x0000000000007941 */ /* 0x000fea0003800200 */
.L_x_133:
[----:B------:R-:W-:Y:S01]  /*7f70*/  BAR.SYNC.DEFER_BLOCKING 0x1, 0x80 ;  /* 0x0042000000007b1d */ /* 0x000fe20000010000 */
[----:B------:R-:W-:Y:S01]  /*7f80*/  UISETP.NE.AND UP0, UPT, UR53, -0x2, UPT ;  /* 0xfffffffe3500788c */ /* 0x000fe2000bf05270 */
[----:B------:R-:W-:Y:S08]  /*7f90*/  IADD3 R22, PT, PT, R22, 0x1, RZ ;  /* 0x0000000116167810 */ /* 0x000ff00007ffe0ff */
[----:B------:R-:W-:Y:S05]  /*7fa0*/  BRA.U !UP0, `(.L_x_135) ;  /* 0x0000000108287547 */ /* 0x000fea000b800000 */
[----:B------:R-:W-:Y:S01]  /*7fb0*/  ISETP.NE.AND P0, PT, R62, RZ, PT ;  /* 0x000000ff3e00720c */ /* 0x000fe20003f05270 */
[----:B------:R-:W-:Y:S01]  /*7fc0*/  IMAD.U32 R2, RZ, RZ, UR52 ;  /* 0x00000034ff027e24 */ /* 0x000fe2000f8e00ff */
[----:B------:R-:W-:Y:S01]  /*7fd0*/  UIADD3 UR4, UPT, UPT, UR52, 0x1, URZ ;  /* 0x0000000134047890 */ /* 0x000fe2000fffe0ff */
[----:B-1----:R-:W-:Y:S03]  /*7fe0*/  IMAD.U32 R0, RZ, RZ, UR55 ;  /* 0x00000037ff007e24 */ /* 0x002fe6000f8e00ff */
[----:B------:R-:W-:Y:S04]  /*7ff0*/  UISETP.NE.AND UP0, UPT, UR4, 0x3, UPT ;  /* 0x000000030400788c */ /* 0x000fe8000bf05270 */
[----:B------:R-:W-:Y:S03]  /*8000*/  USEL UR52, UR4, URZ, UP0 ;  /* 0x000000ff04347287 */ /* 0x000fe60008000000 */
[----:B------:R-:W-:Y:S05]  /*8010*/  @P0 LEA R2, R2, UR45, 0x3 ;  /* 0x0000002d02020c11 */ /* 0x000fea000f8e18ff */
[----:B------:R-:W-:Y:S05]  /*8020*/  @P0 VIADD R2, R2, 0x98 ;  /* 0x0000009802020836 */ /* 0x000fea0000000000 */
[----:B------:R-:W-:Y:S04]  /*8030*/  @P0 PRMT R0, R0, 0x654, R2 ;  /* 0x0000065400000816 */ /* 0x000fe80000000002 */
[----:B------:R2:W-:Y:S03]  /*8040*/  @P0 SYNCS.ARRIVE.TRANS64.RED.A1T0 RZ, [R0+URZ], RZ ;  /* 0x000000ff00ff09a7 */ /* 0x0005e600081004ff */
.L_x_135:
[----:B------:R-:W-:Y:S01]  /*8050*/  R2UR UR6, R61 ;  /* 0x000000003d0672ca */ /* 0x000fe200000e0000 */
[----:B------:R-:W-:Y:S01]  /*8060*/  UIADD3 UR53, UPT, UPT, UR53, 0x2, URZ ;  /* 0x0000000235357890 */ /* 0x000fe2000fffe0ff */
[----:B------:R-:W-:Y:S02]  /*8070*/  R2UR UR5, R50 ;  /* 0x00000000320572ca */ /* 0x000fe400000e0000 */
[----:B------:R-:W-:Y:S02]  /*8080*/  R2UR UR4, R51 ;  /* 0x00000000330472ca */ /* 0x000fe400000e0000 */
[----:B------:R-:W-:Y:S02]  /*8090*/  R2UR UR36, R59 ;  /* 0x000000003b2472ca */ /* 0x000fe400000e0000 */
[----:B------:R-:W-:Y:S02]  /*80a0*/  ISETP.NE.AND P0, PT, R55, 0x2, PT ;  /* 0x000000023700780c */ /* 0x000fe40003f05270 */
[----:B------:R-:W-:Y:S02]  /*80b0*/  ISETP.NE.AND P1, PT, R22, 0x4, PT ;  /* 0x000000041600780c */ /* 0x000fe40003f25270 */
[----:B------:R-:W-:Y:S01]  /*80c0*/  SEL R2, RZ, 0x1, P0 ;  /* 0x00000001ff027807 */ /* 0x000fe20000000000 */
[----:B------:R-:W-:Y:S01]  /*80d0*/  UISETP.NE.AND UP0, UPT, UR6, URZ, UPT ;  /* 0x000000ff0600728c */ /* 0x000fe2000bf05270 */
[----:B-12---:R-:W-:Y:S01]  /*80e0*/  SEL R0, RZ, 0x1, P1 ;  /* 0x00000001ff007807 */ /* 0x006fe20000800000 */
[----:B------:R-:W-:Y:S01]  /*80f0*/  UIADD3 UR26, UPT, UPT, UR37, UR5, URZ ;  /* 0x00000005251a7290 */ /* 0x000fe2000fffe0ff */
[----:B------:R-:W-:Y:S01]  /*8100*/  LOP3.LUT R56, R56, R2, RZ, 0x3c, !PT ;  /* 0x0000000238387212 */ /* 0x000fe200078e3cff */
[----:B------:R-:W-:Y:S01]  /*8110*/  UIADD3 UR20, UPT, UPT, UR38, UR4, URZ ;  /* 0x0000000426147290 */ /* 0x000fe2000fffe0ff */
[----:B------:R-:W-:Y:S02]  /*8120*/  LOP3.LUT R57, R57, R0, RZ, 0x3c, !PT ;  /* 0x0000000039397212 */ /* 0x000fe400078e3cff */
[----:B------:R-:W-:Y:S02]  /*8130*/  SEL R55, R55, RZ, P0 ;  /* 0x000000ff37377207 */ /* 0x000fe40000000000 */
[----:B------:R-:W-:Y:S01]  /*8140*/  SEL R22, R22, RZ, P1 ;  /* 0x000000ff16167207 */ /* 0x000fe20000800000 */
[----:B------:R-:W-:Y:S06]  /*8150*/  BRA.U UP0, `(.L_x_136) ;  /* 0xffffffdd00447547 */ /* 0x000fec000b83ffff */
[----:B------:R-:W-:-:S13]  /*8160*/  R2UR UR4, R52 ;  /* 0x00000000340472ca */ /* 0x000fda00000e0000 */
[----:B------:R-:W-:-:S09]  /*8170*/  UISETP.NE.AND UP0, UPT, UR4, URZ, UPT ;  /* 0x000000ff0400728c */ /* 0x000fd2000bf05270 */
[----:B------:R-:W-:Y:S05]  /*8180*/  BRA.U !UP0, `(.L_x_137) ;  /* 0x0000000108487547 */ /* 0x000fea000b800000 */
[----:B------:R-:W1:Y:S02]  /*8190*/  LDCU.64 UR4, c[0x0][0x890] ;  /* 0x00011200ff0477ac */ /* 0x000e640008000a00 */
[----:B-1----:R-:W-:-:S04]  /*81a0*/  UISETP.NE.U32.AND UP0, UPT, UR4, URZ, UPT ;  /* 0x000000ff0400728c */ /* 0x002fc8000bf05070 */
[----:B------:R-:W-:-:S09]  /*81b0*/  UISETP.NE.AND.EX UP0, UPT, UR5, URZ, UPT, UP0 ;  /* 0x000000ff0500728c */ /* 0x000fd2000bf05300 */
[----:B------:R-:W-:Y:S05]  /*81c0*/  BRA.U UP0, `(.L_x_138) ;  /* 0x00000001000c7547 */ /* 0x000fea000b800000 */
[----:B------:R-:W-:-:S13]  /*81d0*/  FSETP.NEU.AND P0, PT, R26, RZ, PT ;  /* 0x000000ff1a00720b */ /* 0x000fda0003f0d000 */
[----:B------:R-:W-:Y:S05]  /*81e0*/  @!P0 EXIT ;  /* 0x000000000000894d */ /* 0x000fea0003800000 */
[----:B------:R-:W-:Y:S05]  /*81f0*/  BRA `(.L_x_137) ;  /* 0x00000000002c7947 */ /* 0x000fea0003800000 */
.L_x_138:
[----:B------:R-:W-:Y:S01]  /*8200*/  ISETP.NE.AND P0, PT, R54, RZ, PT ;  /* 0x000000ff3600720c */ /* 0x000fe20003f05270 */
[----:B------:R-:W-:-:S12]  /*8210*/  BSSY.RECONVERGENT B0, `(.L_x_137) ;  /* 0x0000009000007945 */ /* 0x000fd80003800200 */
[----:B------:R-:W-:Y:S05]  /*8220*/  @P0 BRA `(.L_x_139) ;  /* 0x0000000000140947 */ /* 0x000fea0003800000 */
[----:B------:R-:W1:Y:S02]  /*8230*/  LDCU.64 UR4, c[0x0][0x888] ;  /* 0x00011100ff0477ac */ /* 0x000e640008000a00 */
[----:B-1----:R-:W-:-:S04]  /*8240*/  ISETP.NE.U32.AND P0, PT, RZ, UR4, PT ;  /* 0x00000004ff007c0c */ /* 0x002fc8000bf05070 */
[----:B------:R-:W-:-:S13]  /*8250*/  ISETP.NE.AND.EX P0, PT, RZ, UR5, PT, P0 ;  /* 0x00000005ff007c0c */ /* 0x000fda000bf05300 */
[----:B------:R-:W-:Y:S05]  /*8260*/  @!P0 EXIT ;  /* 0x000000000000894d */ /* 0x000fea0003800000 */
[----:B------:R-:W-:Y:S05]  /*8270*/  BRA `(.L_x_140) ;  /* 0x0000000000087947 */ /* 0x000fea0003800000 */
.L_x_139:
[----:B------:R-:W-:-:S13]  /*8280*/  FSETP.NEU.AND P0, PT, R26, RZ, PT ;  /* 0x000000ff1a00720b */ /* 0x000fda0003f0d000 */
[----:B------:R-:W-:Y:S05]  /*8290*/  @!P0 EXIT ;  /* 0x000000000000894d */ /* 0x000fea0003800000 */
.L_x_140:
[----:B------:R-:W-:Y:S05]  /*82a0*/  BSYNC.RECONVERGENT B0 ;  /* 0x0000000000007941 */ /* 0x000fea0003800200 */
.L_x_137:
[----:B------:R-:W-:Y:S01]  /*82b0*/  ULEA UR4, UR52, UR45, 0x3 ;  /* 0x0000002d34047291 */ /* 0x000fe2000f8e18ff */
[----:B------:R-:W-:-:S04]  /*82c0*/  DEPBAR.LE SB0, 0x0 ;  /* 0x000080000000791a */ /* 0x000fc80000000000 */
[----:B------:R-:W-:-:S04]  /*82d0*/  UIADD3 UR4, UPT, UPT, UR4, 0x98, URZ ;  /* 0x0000009804047890 */ /* 0x000fc8000fffe0ff */
[----:B------:R-:W-:-:S09]  /*82e0*/  UPRMT UR4, UR55, 0x654, UR4 ;  /* 0x0000065437047896 */ /* 0x000fd20008000004 */
[----:B------:R-:W-:Y:S01]  /*82f0*/  SYNCS.ARRIVE.TRANS64.RED.A1T0 RZ, [UR4], RZ ;  /* 0x000000ffffff79a7 */ /* 0x000fe20008100404 */
[----:B------:R-:W-:Y:S05]  /*8300*/  EXIT ;  /* 0x000000000000794d */ /* 0x000fea0003800000 */
.L_x_24:
[----:B--2---:R2:W3:Y:S02]  /*8310*/  SYNCS.PHASECHK.TRANS64.TRYWAIT P0, [R0+URZ+0x130], R2 ;  /* 0x00013002000075a7 */ /* 0x0044e400080011ff */
[----:B---3--:R-:W-:Y:S05]  /*8320*/  @!P0 NANOSLEEP.SYNCS 0x989680 ;  /* 0x009896800000895d */ /* 0x008fea0003900000 */
[----:B------:R-:W3:Y:S02]  /*8330*/  @!P0 SYNCS.PHASECHK.TRANS64 P0, [R0+URZ+0x130], R2 ;  /* 0x00013002000085a7 */ /* 0x000ee400080010ff */
[----:B---3--:R-:W-:Y:S05]  /*8340*/  @!P0 BRA `(.L_x_24) ;  /* 0xfffffffc00f08947 */ /* 0x008fea000383ffff */
[----:B------:R-:W-:Y:S05]  /*8350*/  BRA `(.L_x_141) ;  /* 0xffffff9400dc7947 */ /* 0x000fea000383ffff */
.L_x_27:
[----:B-1----:R-:W-:-:S07]  /*8360*/  MOV R0, UR5 ;  /* 0x0000000500007c02 */ /* 0x002fce0008000f00 */
.L_x_142:
[----:B-1----:R1:W2:Y:S02]  /*8370*/  SYNCS.PHASECHK.TRANS64.TRYWAIT P0, [R0+URZ+0x40], R3 ;  /* 0x00004003000075a7 */ /* 0x0022a400080011ff */
[----:B--2---:R-:W-:Y:S05]  /*8380*/  @!P0 NANOSLEEP.SYNCS 0x989680 ;  /* 0x009896800000895d */ /* 0x004fea0003900000 */
[----:B------:R-:W2:Y:S02]  /*8390*/  @!P0 SYNCS.PHASECHK.TRANS64 P0, [R0+URZ+0x40], R3 ;  /* 0x00004003000085a7 */ /* 0x000ea400080010ff */
[----:B--2---:R-:W-:Y:S05]  /*83a0*/  @!P0 BRA `(.L_x_142) ;  /* 0xfffffffc00f08947 */ /* 0x004fea000383ffff */
[----:B------:R-:W-:Y:S05]  /*83b0*/  BRA `(.L_x_26) ;  /* 0xffffff9800347947 */ /* 0x000fea000383ffff */
.L_x_36:
[----:B-1----:R-:W-:-:S07]  /*83c0*/  MOV R0, UR6 ;  /* 0x0000000600007c02 */ /* 0x002fce0008000f00 */
.L_x_143:
[----:B-1----:R1:W2:Y:S02]  /*83d0*/  SYNCS.PHASECHK.TRANS64.TRYWAIT P0, [R0+URZ+0x40], R3 ;  /* 0x00004003000075a7 */ /* 0x0022a400080011ff */
[----:B--2---:R-:W-:Y:S05]  /*83e0*/  @!P0 NANOSLEEP.SYNCS 0x989680 ;  /* 0x009896800000895d */ /* 0x004fea0003900000 */
[----:B------:R-:W2:Y:S02]  /*83f0*/  @!P0 SYNCS.PHASECHK.TRANS64 P0, [R0+URZ+0x40], R3 ;  /* 0x00004003000085a7 */ /* 0x000ea400080010ff */
[----:B--2---:R-:W-:Y:S05]  /*8400*/  @!P0 BRA `(.L_x_143) ;  /* 0xfffffffc00f08947 */ /* 0x004fea000383ffff */
[----:B------:R-:W-:Y:S05]  /*8410*/  BRA `(.L_x_35) ;  /* 0xffffff9c00407947 */ /* 0x000fea000383ffff */
.L_x_43:
[----:B-1----:R1:W4:Y:S02]  /*8420*/  SYNCS.PHASECHK.TRANS64.TRYWAIT P0, [R3+URZ+0xc0], R0 ;  /* 0x0000c000030075a7 */ /* 0x00232400080011ff */
[----:B----4-:R-:W-:Y:S05]  /*8430*/  @!P0 NANOSLEEP.SYNCS 0x989680 ;  /* 0x009896800000895d */ /* 0x010fea0003900000 */
[----:B------:R-:W4:Y:S02]  /*8440*/  @!P0 SYNCS.PHASECHK.TRANS64 P0, [R3+URZ+0xc0], R0 ;  /* 0x0000c000030085a7 */ /* 0x000f2400080010ff */
[----:B----4-:R-:W-:Y:S05]  /*8450*/  @!P0 BRA `(.L_x_43) ;  /* 0xfffffffc00f08947 */ /* 0x010fea000383ffff */
[----:B------:R-:W-:Y:S05]  /*8460*/  BRA `(.L_x_144) ;  /* 0xffffffa0002c7947 */ /* 0x000fea000383ffff */
.L_x_47:
[----:B------:R-:W-:-:S07]  /*8470*/  MOV R0, UR4 ;  /* 0x0000000400007c02 */ /* 0x000fce0008000f00 */
.L_x_145:
[----:B-1----:R1:W2:Y:S02]  /*8480*/  SYNCS.PHASECHK.TRANS64.TRYWAIT P0, [R0+URZ], R2 ;  /* 0x00000002000075a7 */ /* 0x0022a400080011ff */
[----:B--2---:R-:W-:Y:S05]  /*8490*/  @!P0 NANOSLEEP.SYNCS 0x989680 ;  /* 0x009896800000895d */ /* 0x004fea0003900000 */
[----:B------:R-:W2:Y:S02]  /*84a0*/  @!P0 SYNCS.PHASECHK.TRANS64 P0, [R0+URZ], R2 ;  /* 0x00000002000085a7 */ /* 0x000ea400080010ff */
[----:B--2---:R-:W-:Y:S05]  /*84b0*/  @!P0 BRA `(.L_x_145) ;  /* 0xfffffffc00f08947 */ /* 0x004fea000383ffff */
[----:B------:R-:W-:Y:S05]  /*84c0*/  BRA `(.L_x_146) ;  /* 0xffffffa400d87947 */ /* 0x000fea000383ffff */
.L_x_48:
[----:B------:R-:W-:-:S07]  /*84d0*/  MOV R0, UR5 ;  /* 0x0000000500007c02 */ /* 0x000fce0008000f00 */
.L_x_147:
[----:B-1----:R1:W2:Y:S02]  /*84e0*/  SYNCS.PHASECHK.TRANS64.TRYWAIT P0, [R0+URZ], R3 ;  /* 0x00000003000075a7 */ /* 0x0022a400080011ff */
[----:B--2---:R-:W-:Y:S05]  /*84f0*/  @!P0 NANOSLEEP.SYNCS 0x989680 ;  /* 0x009896800000895d */ /* 0x004fea0003900000 */
[----:B------:R-:W2:Y:S02]  /*8500*/  @!P0 SYNCS.PHASECHK.TRANS64 P0, [R0+URZ], R3 ;  /* 0x00000003000085a7 */ /* 0x000ea400080010ff */
[----:B--2---:R-:W-:Y:S05]  /*8510*/  @!P0 BRA `(.L_x_147) ;  /* 0xfffffffc00f08947 */ /* 0x004fea000383ffff */
[----:B------:R-:W-:Y:S05]  /*8520*/  BRA `(.L_x_148) ;  /* 0xffffffa400e47947 */ /* 0x000fea000383ffff */
.L_x_49:
[----:B------:R-:W-:-:S07]  /*8530*/  MOV R0, UR5 ;  /* 0x0000000500007c02 */ /* 0x000fce0008000f00 */
.L_x_149:
[----:B-1----:R1:W2:Y:S02]  /*8540*/  SYNCS.PHASECHK.TRANS64.TRYWAIT P0, [R0+URZ], R3 ;  /* 0x00000003000075a7 */ /* 0x0022a400080011ff */
[----:B--2---:R-:W-:Y:S05]  /*8550*/  @!P0 NANOSLEEP.SYNCS 0x989680 ;  /* 0x009896800000895d */ /* 0x004fea0003900000 */
[----:B------:R-:W2:Y:S02]  /*8560*/  @!P0 SYNCS.PHASECHK.TRANS64 P0, [R0+URZ], R3 ;  /* 0x00000003000085a7 */ /* 0x000ea400080010ff */
[----:B--2---:R-:W-:Y:S05]  /*8570*/  @!P0 BRA `(.L_x_149) ;  /* 0xfffffffc00f08947 */ /* 0x004fea000383ffff */
[----:B------:R-:W-:Y:S05]  /*8580*/  BRA `(.L_x_150) ;  /* 0xffffffa400f07947 */ /* 0x000fea000383ffff */
.L_x_50:
[----:B------:R-:W-:-:S07]  /*8590*/  MOV R0, UR5 ;  /* 0x0000000500007c02 */ /* 0x000fce0008000f00 */
.L_x_151:
[----:B-1----:R1:W2:Y:S02]  /*85a0*/  SYNCS.PHASECHK.TRANS64.TRYWAIT P0, [R0+URZ], R3 ;  /* 0x00000003000075a7 */ /* 0x0022a400080011ff */
[----:B--2---:R-:W-:Y:S05]  /*85b0*/  @!P0 NANOSLEEP.SYNCS 0x989680 ;  /* 0x009896800000895d */ /* 0x004fea0003900000 */
[----:B------:R-:W2:Y:S02]  /*85c0*/  @!P0 SYNCS.PHASECHK.TRANS64 P0, [R0+URZ], R3 ;  /* 0x00000003000085a7 */ /* 0x000ea400080010ff */
[----:B--2---:R-:W-:Y:S05]  /*85d0*/  @!P0 BRA `(.L_x_151) ;  /* 0xfffffffc00f08947 */ /* 0x004fea000383ffff */
[----:B------:R-:W-:Y:S05]  /*85e0*/  BRA `(.L_x_152) ;  /* 0xffffffa400fc7947 */ /* 0x000fea000383ffff */
.L_x_51:
[----:B------:R-:W-:-:S07]  /*85f0*/  MOV R0, UR5 ;  /* 0x0000000500007c02 */ /* 0x000fce0008000f00 */
.L_x_153:
[----:B-1----:R1:W2:Y:S02]  /*8600*/  SYNCS.PHASECHK.TRANS64.TRYWAIT P0, [R0+URZ], R3 ;  /* 0x00000003000075a7 */ /* 0x0022a400080011ff */
[----:B--2---:R-:W-:Y:S05]  /*8610*/  @!P0 NANOSLEEP.SYNCS 0x989680 ;  /* 0x009896800000895d */ /* 0x004fea0003900000 */
[----:B------:R-:W2:Y:S02]  /*8620*/  @!P0 SYNCS.PHASECHK.TRANS64 P0, [R0+URZ], R3 ;  /* 0x00000003000085a7 */ /* 0x000ea400080010ff */
[----:B--2---:R-:W-:Y:S05]  /*8630*/  @!P0 BRA `(.L_x_153) ;  /* 0xfffffffc00f08947 */ /* 0x004fea000383ffff */
[----:B------:R-:W-:Y:S05]  /*8640*/  BRA `(.L_x_154) ;  /* 0xffffffa800087947 */ /* 0x000fea000383ffff */
.L_x_52:
[----:B------:R-:W-:-:S07]  /*8650*/  MOV R0, UR5 ;  /* 0x0000000500007c02 */ /* 0x000fce0008000f00 */
.L_x_155:
[----:B-1----:R1:W2:Y:S02]  /*8660*/  SYNCS.PHASECHK.TRANS64.TRYWAIT P0, [R0+URZ], R3 ;  /* 0x00000003000075a7 */ /* 0x0022a400080011ff */
[----:B--2---:R-:W-:Y:S05]  /*8670*/  @!P0 NANOSLEEP.SYNCS 0x989680 ;  /* 0x009896800000895d */ /* 0x004fea0003900000 */
[----:B------:R-:W2:Y:S02]  /*8680*/  @!P0 SYNCS.PHASECHK.TRANS64 P0, [R0+URZ], R3 ;  /* 0x00000003000085a7 */ /* 0x000ea400080010ff */
[----:B--2---:R-:W-:Y:S05]  /*8690*/  @!P0 BRA `(.L_x_155) ;  /* 0xfffffffc00f08947 */ /* 0x004fea000383ffff */
[----:B------:R-:W-:Y:S05]  /*86a0*/  BRA `(.L_x_156) ;  /* 0xffffffa800147947 */ /* 0x000fea000383ffff */
.L_x_53:
[----:B------:R-:W-:-:S07]  /*86b0*/  MOV R0, UR5 ;  /* 0x0000000500007c02 */ /* 0x000fce0008000f00 */
.L_x_157:
[----:B-1----:R1:W2:Y:S02]  /*86c0*/  SYNCS.PHASECHK.TRANS64.TRYWAIT P0, [R0+URZ], R3 ;  /* 0x00000003000075a7 */ /* 0x0022a400080011ff */
[----:B--2---:R-:W-:Y:S05]  /*86d0*/  @!P0 NANOSLEEP.SYNCS 0x989680 ;  /* 0x009896800000895d */ /* 0x004fea0003900000 */
[----:B------:R-:W2:Y:S02]  /*86e0*/  @!P0 SYNCS.PHASECHK.TRANS64 P0, [R0+URZ], R3 ;  /* 0x00000003000085a7 */ /* 0x000ea400080010ff */
[----:B--2---:R-:W-:Y:S05]  /*86f0*/  @!P0 BRA `(.L_x_157) ;  /* 0xfffffffc00f08947 */ /* 0x004fea000383ffff */
[----:B------:R-:W-:Y:S05]  /*8700*/  BRA `(.L_x_158) ;  /* 0xffffffa800207947 */ /* 0x000fea000383ffff */
.L_x_56:
[----:B-1----:R1:W2:Y:S02]  /*8710*/  SYNCS.PHASECHK.TRANS64.TRYWAIT P0, [R0+URZ+0x120], R4 ;  /* 0x00012004000075a7 */ /* 0x0022a400080011ff */
[----:B--2---:R-:W-:Y:S05]  /*8720*/  @!P0 NANOSLEEP.SYNCS 0x989680 ;  /* 0x009896800000895d */ /* 0x004fea0003900000 */
[----:B------:R-:W2:Y:S02]  /*8730*/  @!P0 SYNCS.PHASECHK.TRANS64 P0, [R0+URZ+0x120], R4 ;  /* 0x00012004000085a7 */ /* 0x000ea400080010ff */
[----:B--2---:R-:W-:Y:S05]  /*8740*/  @!P0 BRA `(.L_x_56) ;  /* 0xfffffffc00f08947 */ /* 0x004fea000383ffff */
[----:B------:R-:W-:Y:S05]  /*8750*/  BRA `(.L_x_159) ;  /* 0xffffffa8007c7947 */ /* 0x000fea000383ffff */
.L_x_57:
[----:B------:R-:W-:-:S07]  /*8760*/  MOV R0, UR4 ;  /* 0x0000000400007c02 */ /* 0x000fce0008000f00 */
.L_x_160:
[----:B-1----:R1:W2:Y:S02]  /*8770*/  SYNCS.PHASECHK.TRANS64.TRYWAIT P0, [R0+URZ+0xd0], R5 ;  /* 0x0000d005000075a7 */ /* 0x0022a400080011ff */
[----:B--2---:R-:W-:Y:S05]  /*8780*/  @!P0 NANOSLEEP.SYNCS 0x989680 ;  /* 0x009896800000895d */ /* 0x004fea0003900000 */
[----:B------:R-:W2:Y:S02]  /*8790*/  @!P0 SYNCS.PHASECHK.TRANS64 P0, [R0+URZ+0xd0], R5 ;  /* 0x0000d005000085a7 */ /* 0x000ea400080010ff */
[----:B--2---:R-:W-:Y:S05]  /*87a0*/  @!P0 BRA `(.L_x_160) ;  /* 0xfffffffc00f08947 */ /* 0x004fea000383ffff */
[----:B------:R-:W-:Y:S05]  /*87b0*/  BRA `(.L_x_161) ;  /* 0xffffffa8008c7947 */ /* 0x000fea000383ffff */
.L_x_58:
[----:B-1----:R1:W2:Y:S02]  /*87c0*/  SYNCS.PHASECHK.TRANS64.TRYWAIT P1, [R0+URZ+0xc0], R4 ;  /* 0x0000c004000075a7 */ /* 0x0022a400080211ff */
[----:B--2---:R-:W-:Y:S05]  /*87d0*/  @!P1 NANOSLEEP.SYNCS 0x989680 ;  /* 0x009896800000995d */ /* 0x004fea0003900000 */
[----:B------:R-:W2:Y:S02]  /*87e0*/  @!P1 SYNCS.PHASECHK.TRANS64 P1, [R0+URZ+0xc0], R4 ;  /* 0x0000c004000095a7 */ /* 0x000ea400080210ff */
[----:B--2---:R-:W-:Y:S05]  /*87f0*/  @!P1 BRA `(.L_x_58) ;  /* 0xfffffffc00f09947 */ /* 0x004fea000383ffff */
[----:B------:R-:W-:Y:S05]  /*8800*/  BRA `(.L_x_162) ;  /* 0xffffffa800bc7947 */ /* 0x000fea000383ffff */
.L_x_61:
[----:B------:R-:W-:-:S07]  /*8810*/  MOV R0, UR4 ;  /* 0x0000000400007c02 */ /* 0x000fce0008000f00 */
.L_x_163:
[----:B-1----:R1:W2:Y:S02]  /*8820*/  SYNCS.PHASECHK.TRANS64.TRYWAIT P0, [R0+URZ+0xd0], R2 ;  /* 0x0000d002000075a7 */ /* 0x0022a400080011ff */
[----:B--2---:R-:W-:Y:S05]  /*8830*/  @!P0 NANOSLEEP.SYNCS 0x989680 ;  /* 0x009896800000895d */ /* 0x004fea0003900000 */
[----:B------:R-:W2:Y:S02]  /*8840*/  @!P0 SYNCS.PHASECHK.TRANS64 P0, [R0+URZ+0xd0], R2 ;  /* 0x0000d002000085a7 */ /* 0x000ea400080010ff */
[----:B--2---:R-:W-:Y:S05]  /*8850*/  @!P0 BRA `(.L_x_163) ;  /* 0xfffffffc00f08947 */ /* 0x004fea000383ffff */
[----:B------:R-:W-:Y:S05]  /*8860*/  BRA `(.L_x_60) ;  /* 0xffffffac00107947 */ /* 0x000fea000383ffff */
.L_x_70:
[----:B-1----:R-:W-:-:S04]  /*8870*/  MOV R5, UR5 ;  /* 0x0000000500057c02 */ /* 0x002fc80008000f00 */
[----:B------:R1:W2:Y:S03]  /*8880*/  SYNCS.PHASECHK.TRANS64.TRYWAIT P0, [R5+URZ+0x8], R6 ;  /* 0x00000806050075a7 */ /* 0x0002a600080011ff */
[----:B--2---:R-:W-:Y:S05]  /*8890*/  @!P0 NANOSLEEP.SYNCS 0x989680 ;  /* 0x009896800000895d */ /* 0x004fea0003900000 */
[----:B------:R-:W2:Y:S02]  /*88a0*/  @!P0 SYNCS.PHASECHK.TRANS64 P0, [R5+URZ+0x8], R6 ;  /* 0x00000806050085a7 */ /* 0x000ea400080010ff */
[----:B--2---:R-:W-:Y:S05]  /*88b0*/  @!P0 BRA `(.L_x_70) ;  /* 0xfffffffc00ec8947 */ /* 0x004fea000383ffff */
[----:B------:R-:W-:Y:S05]  /*88c0*/  BRA `(.L_x_69) ;  /* 0xffffffac00c47947 */ /* 0x000fea000383ffff */
.L_x_72:
[----:B------:R-:W-:Y:S01]  /*88d0*/  BSSY B0, `(.L_x_164) ;  /* 0x0000006000007945 */ /* 0x000fe20003800000 */
[----:B------:R-:W-:-:S07]  /*88e0*/  MOV R15, 0xffffffff ;  /* 0xffffffff000f7802 */ /* 0x000fce0000000f00 */
[----:B-1---5:R-:W-:Y:S05]  /*88f0*/  WARPSYNC.COLLECTIVE R15, `(.L_x_165) ;  /* 0x000000000f0c7348 */ /* 0x022fea0003c00000 */
[----:B------:R-:W-:Y:S02]  /*8900*/  ELECT P6, UR79, PT ;  /* 0x00000000004f782f */ /* 0x000fe400038c0000 */
[----:B------:R-:W-:Y:S01]  /*8910*/  MOV R14, UR79 ;  /* 0x0000004f000e7c02 */ /* 0x000fe20008000f00 */
[----:B-1---5:R-:W-:Y:S10]  /*8920*/  ENDCOLLECTIVE ;  /* 0x000000000000791b */ /* 0x022ff40003800000 */
.L_x_165:
[----:B------:R-:W-:Y:S05]  /*8930*/  BSYNC B0 ;  /* 0x0000000000007941 */ /* 0x000fea0003800000 */
.L_x_164:
[----:B------:R-:W-:Y:S05]  /*8940*/  BRA `(.L_x_166) ;  /* 0xffffffac00f47947 */ /* 0x000fea000383ffff */
.L_x_74:
[----:B-1----:R-:W-:-:S04]  /*8950*/  MOV R3, UR5 ;  /* 0x0000000500037c02 */ /* 0x002fc80008000f00 */
[----:B------:R1:W2:Y:S03]  /*8960*/  SYNCS.PHASECHK.TRANS64.TRYWAIT P0, [R3+URZ+0x8], R4 ;  /* 0x00000804030075a7 */ /* 0x0002a600080011ff */
[----:B--2---:R-:W-:Y:S05]  /*8970*/  @!P0 NANOSLEEP.SYNCS 0x989680 ;  /* 0x009896800000895d */ /* 0x004fea0003900000 */
[----:B------:R-:W2:Y:S02]  /*8980*/  @!P0 SYNCS.PHASECHK.TRANS64 P0, [R3+URZ+0x8], R4 ;  /* 0x00000804030085a7 */ /* 0x000ea400080010ff */
[----:B--2---:R-:W-:Y:S05]  /*8990*/  @!P0 BRA `(.L_x_74) ;  /* 0xfffffffc00ec8947 */ /* 0x004fea000383ffff */
[----:B------:R-:W-:Y:S05]  /*89a0*/  BRA `(.L_x_73) ;  /* 0xffffffac00f87947 */ /* 0x000fea000383ffff */
.L_x_75:
[----:B-1----:R1:W2:Y:S02]  /*89b0*/  SYNCS.PHASECHK.TRANS64.TRYWAIT P0, [R0+URZ+0xc0], R4 ;  /* 0x0000c004000075a7 */ /* 0x0022a400080011ff */
[----:B--2---:R-:W-:Y:S05]  /*89c0*/  @!P0 NANOSLEEP.SYNCS 0x989680 ;  /* 0x009896800000895d */ /* 0x004fea0003900000 */
[----:B------:R-:W2:Y:S02]  /*89d0*/  @!P0 SYNCS.PHASECHK.TRANS64 P0, [R0+URZ+0xc0], R4 ;  /* 0x0000c004000085a7 */ /* 0x000ea400080010ff */
[----:B--2---:R-:W-:Y:S05]  /*89e0*/  @!P0 BRA `(.L_x_75) ;  /* 0xfffffffc00f08947 */ /* 0x004fea000383ffff */
[----:B------:R-:W-:Y:S05]  /*89f0*/  BRA `(.L_x_167) ;  /* 0xffffffb400047947 */ /* 0x000fea000383ffff */
.L_x_77:
[----:B------:R-:W-:-:S07]  /*8a00*/  MOV R0, UR46 ;  /* 0x0000002e00007c02 */ /* 0x000fce0008000f00 */
.L_x_168:
[----:B-1----:R1:W2:Y:S02]  /*8a10*/  SYNCS.PHASECHK.TRANS64.TRYWAIT P0, [R0+URZ+0x100], R4 ;  /* 0x00010004000075a7 */ /* 0x0022a400080011ff */
[----:B--2---:R-:W-:Y:S05]  /*8a20*/  @!P0 NANOSLEEP.SYNCS 0x989680 ;  /* 0x009896800000895d */ /* 0x004fea0003900000 */
[----:B------:R-:W2:Y:S02]  /*8a30*/  @!P0 SYNCS.PHASECHK.TRANS64 P0, [R0+URZ+0x100], R4 ;  /* 0x00010004000085a7 */ /* 0x000ea400080010ff */
[----:B--2---:R-:W-:Y:S05]  /*8a40*/  @!P0 BRA `(.L_x_168) ;  /* 0xfffffffc00f08947 */ /* 0x004fea000383ffff */
[----:B------:R-:W-:Y:S05]  /*8a50*/  BRA `(.L_x_169) ;  /* 0xffffffb400507947 */ /* 0x000fea000383ffff */
.L_x_80:
[----:B------:R-:W-:Y:S07]  /*8a60*/  MOV R0, UR7 ;  /* 0x0000000700007c02 */ /* 0x000fee0008000f00 */
.L_x_170:
[----:B-1----:R1:W2:Y:S02]  /*8a70*/  SYNCS.PHASECHK.TRANS64.TRYWAIT P0, [R0+URZ], R4 ;  /* 0x00000004000075a7 */ /* 0x0022a400080011ff */
[----:B--2---:R-:W-:Y:S05]  /*8a80*/  @!P0 NANOSLEEP.SYNCS 0x989680 ;  /* 0x009896800000895d */ /* 0x004fea0003900000 */
[----:B------:R-:W2:Y:S02]  /*8a90*/  @!P0 SYNCS.PHASECHK.TRANS64 P0, [R0+URZ], R4 ;  /* 0x00000004000085a7 */ /* 0x000ea400080010ff */
[----:B--2---:R-:W-:Y:S05]  /*8aa0*/  @!P0 BRA `(.L_x_170) ;  /* 0xfffffffc00f08947 */ /* 0x004fea000383ffff */
[----:B------:R-:W-:Y:S05]  /*8ab0*/  BRA `(.L_x_79) ;  /* 0xffffffb400647947 */ /* 0x000fea000383ffff */
.L_x_84:
[----:B-1----:R-:W-:-:S07]  /*8ac0*/  MOV R0, UR4 ;  /* 0x0000000400007c02 */ /* 0x002fce0008000f00 */
.L_x_171:
[----:B-1----:R1:W2:Y:S02]  /*8ad0*/  SYNCS.PHASECHK.TRANS64.TRYWAIT P0, [R0+URZ], R2 ;  /* 0x00000002000075a7 */ /* 0x0022a400080011ff */
[----:B--2---:R-:W-:Y:S05]  /*8ae0*/  @!P0 NANOSLEEP.SYNCS 0x989680 ;  /* 0x009896800000895d */ /* 0x004fea0003900000 */
[----:B------:R-:W2:Y:S02]  /*8af0*/  @!P0 SYNCS.PHASECHK.TRANS64 P0, [R0+URZ], R2 ;  /* 0x00000002000085a7 */ /* 0x000ea400080010ff */
[----:B--2---:R-:W-:Y:S05]  /*8b00*/  @!P0 BRA `(.L_x_171) ;  /* 0xfffffffc00f08947 */ /* 0x004fea000383ffff */
[----:B------:R-:W-:Y:S05]  /*8b10*/  BRA `(.L_x_172) ;  /* 0xffffffb800a87947 */ /* 0x000fea000383ffff */
.L_x_85:
[----:B------:R-:W-:-:S07]  /*8b20*/  MOV R0, UR5 ;  /* 0x0000000500007c02 */ /* 0x000fce0008000f00 */
.L_x_173:
[----:B-1----:R1:W2:Y:S02]  /*8b30*/  SYNCS.PHASECHK.TRANS64.TRYWAIT P0, [R0+URZ], R3 ;  /* 0x00000003000075a7 */ /* 0x0022a400080011ff */
[----:B--2---:R-:W-:Y:S05]  /*8b40*/  @!P0 NANOSLEEP.SYNCS 0x989680 ;  /* 0x009896800000895d */ /* 0x004fea0003900000 */
[----:B------:R-:W2:Y:S02]  /*8b50*/  @!P0 SYNCS.PHASECHK.TRANS64 P0, [R0+URZ], R3 ;  /* 0x00000003000085a7 */ /* 0x000ea400080010ff */
[----:B--2---:R-:W-:Y:S05]  /*8b60*/  @!P0 BRA `(.L_x_173) ;  /* 0xfffffffc00f08947 */ /* 0x004fea000383ffff */
[----:B------:R-:W-:Y:S05]  /*8b70*/  BRA `(.L_x_174) ;  /* 0xffffffb800b47947 */ /* 0x000fea000383ffff */
.L_x_86:
[----:B------:R-:W-:-:S07]  /*8b80*/  MOV R0, UR5 ;  /* 0x0000000500007c02 */ /* 0x000fce0008000f00 */
.L_x_175:
[----:B-1----:R1:W2:Y:S02]  /*8b90*/  SYNCS.PHASECHK.TRANS64.TRYWAIT P0, [R0+URZ], R3 ;  /* 0x00000003000075a7 */ /* 0x0022a400080011ff */
[----:B--2---:R-:W-:Y:S05]  /*8ba0*/  @!P0 NANOSLEEP.SYNCS 0x989680 ;  /* 0x009896800000895d */ /* 0x004fea0003900000 */
[----:B------:R-:W2:Y:S02]  /*8bb0*/  @!P0 SYNCS.PHASECHK.TRANS64 P0, [R0+URZ], R3 ;  /* 0x00000003000085a7 */ /* 0x000ea400080010ff */
[----:B--2---:R-:W-:Y:S05]  /*8bc0*/  @!P0 BRA `(.L_x_175) ;  /* 0xfffffffc00f08947 */ /* 0x004fea000383ffff */
[----:B------:R-:W-:Y:S05]  /*8bd0*/  BRA `(.L_x_176) ;  /* 0xffffffb800c07947 */ /* 0x000fea000383ffff */
.L_x_89:
[----:B------:R-:W-:-:S07]  /*8be0*/  MOV R0, UR41 ;  /* 0x0000002900007c02 */ /* 0x000fce0008000f00 */
.L_x_177:
[----:B-1----:R1:W2:Y:S02]  /*8bf0*/  SYNCS.PHASECHK.TRANS64.TRYWAIT P1, [R0+URZ+0x140], R2 ;  /* 0x00014002000075a7 */ /* 0x0022a400080211ff */
[----:B--2---:R-:W-:Y:S05]  /*8c00*/  @!P1 NANOSLEEP.SYNCS 0x989680 ;  /* 0x009896800000995d */ /* 0x004fea0003900000 */
[----:B------:R-:W2:Y:S02]  /*8c10*/  @!P1 SYNCS.PHASECHK.TRANS64 P1, [R0+URZ+0x140], R2 ;  /* 0x00014002000095a7 */ /* 0x000ea400080210ff */
[----:B--2---:R-:W-:Y:S05]  /*8c20*/  @!P1 BRA `(.L_x_177) ;  /* 0xfffffffc00f09947 */ /* 0x004fea000383ffff */
[----:B------:R-:W-:Y:S05]  /*8c30*/  BRA `(.L_x_178) ;  /* 0xffffffbc000c7947 */ /* 0x000fea000383ffff */
.L_x_94:
[----:B---3--:R3:W1:Y:S02]  /*8c40*/  SYNCS.PHASECHK.TRANS64.TRYWAIT P0, [R12+URZ+0xc0], R0 ;  /* 0x0000c0000c0075a7 */ /* 0x00866400080011ff */
[----:B-1----:R-:W-:Y:S05]  /*8c50*/  @!P0 NANOSLEEP.SYNCS 0x989680 ;  /* 0x009896800000895d */ /* 0x002fea0003900000 */
[----:B------:R-:W1:Y:S02]  /*8c60*/  @!P0 SYNCS.PHASECHK.TRANS64 P0, [R12+URZ+0xc0], R0 ;  /* 0x0000c0000c0085a7 */ /* 0x000e6400080010ff */
[----:B-1----:R-:W-:Y:S05]  /*8c70*/  @!P0 BRA `(.L_x_94) ;  /* 0xfffffffc00f08947 */ /* 0x002fea000383ffff */
[----:B------:R-:W-:Y:S05]  /*8c80*/  BRA `(.L_x_179) ;  /* 0xffffffc000247947 */ /* 0x000fea000383ffff */
.L_x_97:
[----:B-1----:R-:W-:Y:S07]  /*8c90*/  MOV R0, UR29 ;  /* 0x0000001d00007c02 */ /* 0x002fee0008000f00 */
.L_x_180:
[----:B-1----:R1:W2:Y:S02]  /*8ca0*/  SYNCS.PHASECHK.TRANS64.TRYWAIT P2, [R0+URZ+0xb8], R6 ;  /* 0x0000b806000075a7 */ /* 0x0022a400080411ff */
[----:B--2---:R-:W-:Y:S05]  /*8cb0*/  @!P2 NANOSLEEP.SYNCS 0x989680 ;  /* 0x009896800000a95d */ /* 0x004fea0003900000 */
[----:B------:R-:W2:Y:S02]  /*8cc0*/  @!P2 SYNCS.PHASECHK.TRANS64 P2, [R0+URZ+0xb8], R6 ;  /* 0x0000b8060000a5a7 */ /* 0x000ea400080410ff */
[----:B--2---:R-:W-:Y:S05]  /*8cd0*/  @!P2 BRA `(.L_x_180) ;  /* 0xfffffffc00f0a947 */ /* 0x004fea000383ffff */
[----:B------:R-:W-:Y:S05]  /*8ce0*/  BRA `(.L_x_96) ;  /* 0xffffffc400887947 */ /* 0x000fea000383ffff */
.L_x_100:
[----:B------:R-:W-:Y:S07]  /*8cf0*/  MOV R0, UR4 ;  /* 0x0000000400007c02 */ /* 0x000fee0008000f00 */
.L_x_181:
[----:B-1----:R1:W2:Y:S02]  /*8d00*/  SYNCS.PHASECHK.TRANS64.TRYWAIT P0, [R0+URZ+0x98], R9 ;  /* 0x00009809000075a7 */ /* 0x0022a400080011ff */
[----:B--2---:R-:W-:Y:S05]  /*8d10*/  @!P0 NANOSLEEP.SYNCS 0x989680 ;  /* 0x009896800000895d */ /* 0x004fea0003900000 */
[----:B------:R-:W2:Y:S02]  /*8d20*/  @!P0 SYNCS.PHASECHK.TRANS64 P0, [R0+URZ+0x98], R9 ;  /* 0x00009809000085a7 */ /* 0x000ea400080010ff */
[----:B--2---:R-:W-:Y:S05]  /*8d30*/  @!P0 BRA `(.L_x_181) ;  /* 0xfffffffc00f08947 */ /* 0x004fea000383ffff */
[----:B------:R-:W-:Y:S05]  /*8d40*/  BRA `(.L_x_182) ;  /* 0xffffffc400e87947 */ /* 0x000fea000383ffff */
.L_x_101:
[----:B------:R-:W-:Y:S07]  /*8d50*/  MOV R0, UR5 ;  /* 0x0000000500007c02 */ /* 0x000fee0008000f00 */
.L_x_183:
[----:B-1----:R1:W2:Y:S02]  /*8d60*/  SYNCS.PHASECHK.TRANS64.TRYWAIT P0, [R0+URZ+0x98], R6 ;  /* 0x00009806000075a7 */ /* 0x0022a400080011ff */
[----:B--2---:R-:W-:Y:S05]  /*8d70*/  @!P0 NANOSLEEP.SYNCS 0x989680 ;  /* 0x009896800000895d */ /* 0x004fea0003900000 */
[----:B------:R-:W2:Y:S02]  /*8d80*/  @!P0 SYNCS.PHASECHK.TRANS64 P0, [R0+URZ+0x98], R6 ;  /* 0x00009806000085a7 */ /* 0x000ea400080010ff */
[----:B--2---:R-:W-:Y:S05]  /*8d90*/  @!P0 BRA `(.L_x_183) ;  /* 0xfffffffc00f08947 */ /* 0x004fea000383ffff */
[----:B------:R-:W-:Y:S05]  /*8da0*/  BRA `(.L_x_184) ;  /* 0xffffffc800607947 */ /* 0x000fea000383ffff */
.L_x_103:
[----:B------:R-:W-:-:S07]  /*8db0*/  MOV R0, UR4 ;  /* 0x0000000400007c02 */ /* 0x000fce0008000f00 */
.L_x_185:
[----:B-1----:R1:W2:Y:S02]  /*8dc0*/  SYNCS.PHASECHK.TRANS64.TRYWAIT P0, [R0+URZ], R2 ;  /* 0x00000002000075a7 */ /* 0x0022a400080011ff */
[----:B--2---:R-:W-:Y:S05]  /*8dd0*/  @!P0 NANOSLEEP.SYNCS 0x989680 ;  /* 0x009896800000895d */ /* 0x004fea0003900000 */
[----:B------:R-:W2:Y:S02]  /*8de0*/  @!P0 SYNCS.PHASECHK.TRANS64 P0, [R0+URZ], R2 ;  /* 0x00000002000085a7 */ /* 0x000ea400080010ff */
[----:B--2---:R-:W-:Y:S05]  /*8df0*/  @!P0 BRA `(.L_x_185) ;  /* 0xfffffffc00f08947 */ /* 0x004fea000383ffff */
[----:B------:R-:W-:Y:S05]  /*8e00*/  BRA `(.L_x_186) ;  /* 0xffffffcc00107947 */ /* 0x000fea000383ffff */
.L_x_104:
[----:B------:R-:W-:-:S07]  /*8e10*/  MOV R0, UR5 ;  /* 0x0000000500007c02 */ /* 0x000fce0008000f00 */
.L_x_187:
[----:B-1----:R1:W2:Y:S02]  /*8e20*/  SYNCS.PHASECHK.TRANS64.TRYWAIT P0, [R0+URZ], R2 ;  /* 0x00000002000075a7 */ /* 0x0022a400080011ff */
[----:B--2---:R-:W-:Y:S05]  /*8e30*/  @!P0 NANOSLEEP.SYNCS 0x989680 ;  /* 0x009896800000895d */ /* 0x004fea0003900000 */
[----:B------:R-:W2:Y:S02]  /*8e40*/  @!P0 SYNCS.PHASECHK.TRANS64 P0, [R0+URZ], R2 ;  /* 0x00000002000085a7 */ /* 0x000ea400080010ff */
[----:B--2---:R-:W-:Y:S05]  /*8e50*/  @!P0 BRA `(.L_x_187) ;  /* 0xfffffffc00f08947 */ /* 0x004fea000383ffff */
[----:B------:R-:W-:Y:S05]  /*8e60*/  BRA `(.L_x_188) ;  /* 0xffffffcc001c7947 */ /* 0x000fea000383ffff */
.L_x_106:
[----:B-1----:R1:W2:Y:S02]  /*8e70*/  SYNCS.PHASECHK.TRANS64.TRYWAIT P0, [R0+URZ+0xc0], R2 ;  /* 0x0000c002000075a7 */ /* 0x0022a400080011ff */
[----:B--2---:R-:W-:Y:S05]  /*8e80*/  @!P0 NANOSLEEP.SYNCS 0x989680 ;  /* 0x009896800000895d */ /* 0x004fea0003900000 */
[----:B------:R-:W2:Y:S02]  /*8e90*/  @!P0 SYNCS.PHASECHK.TRANS64 P0, [R0+URZ+0xc0], R2 ;  /* 0x0000c002000085a7 */ /* 0x000ea400080010ff */
[----:B--2---:R-:W-:Y:S05]  /*8ea0*/  @!P0 BRA `(.L_x_106) ;  /* 0xfffffffc00f08947 */ /* 0x004fea000383ffff */
[----:B------:R-:W-:Y:S05]  /*8eb0*/  BRA `(.L_x_189) ;  /* 0xffffffd000007947 */ /* 0x000fea000383ffff */
.L_x_116:
[----:B-1----:R1:W3:Y:S02]  /*8ec0*/  SYNCS.PHASECHK.TRANS64.TRYWAIT P1, [R0+URZ+0x80], R3 ;  /* 0x00008003000075a7 */ /* 0x0022e400080211ff */
[----:B---3--:R-:W-:Y:S05]  /*8ed0*/  @!P1 NANOSLEEP.SYNCS 0x989680 ;  /* 0x009896800000995d */ /* 0x008fea0003900000 */
[----:B------:R-:W3:Y:S02]  /*8ee0*/  @!P1 SYNCS.PHASECHK.TRANS64 P1, [R0+URZ+0x80], R3 ;  /* 0x00008003000095a7 */ /* 0x000ee400080210ff */
[----:B---3--:R-:W-:Y:S05]  /*8ef0*/  @!P1 BRA `(.L_x_116) ;  /* 0xfffffffc00f09947 */ /* 0x008fea000383ffff */
[----:B------:R-:W-:Y:S05]  /*8f00*/  BRA `(.L_x_115) ;  /* 0xffffffdc00887947 */ /* 0x000fea000383ffff */
.L_x_118:
[----:B-1----:R1:W4:Y:S02]  /*8f10*/  SYNCS.PHASECHK.TRANS64.TRYWAIT P0, [R53+URZ+0xe0], R2 ;  /* 0x0000e002350075a7 */ /* 0x00232400080011ff */
[----:B----4-:R-:W-:Y:S05]  /*8f20*/  @!P0 NANOSLEEP.SYNCS 0x989680 ;  /* 0x009896800000895d */ /* 0x010fea0003900000 */
[----:B------:R-:W4:Y:S02]  /*8f30*/  @!P0 SYNCS.PHASECHK.TRANS64 P0, [R53+URZ+0xe0], R2 ;  /* 0x0000e002350085a7 */ /* 0x000f2400080010ff */
[----:B----4-:R-:W-:Y:S05]  /*8f40*/  @!P0 BRA `(.L_x_118) ;  /* 0xfffffffc00f08947 */ /* 0x010fea000383ffff */
[----:B------:R-:W-:Y:S05]  /*8f50*/  BRA `(.L_x_117) ;  /* 0xffffffdc00b87947 */ /* 0x000fea000383ffff */
.L_x_129:
[----:B-1----:R1:W2:Y:S02]  /*8f60*/  SYNCS.PHASECHK.TRANS64.TRYWAIT P0, [R2+URZ+0x80], R68 ;  /* 0x00008044020075a7 */ /* 0x0022a400080011ff */
[----:B--2---:R-:W-:Y:S05]  /*8f70*/  @!P0 NANOSLEEP.SYNCS 0x989680 ;  /* 0x009896800000895d */ /* 0x004fea0003900000 */
[----:B------:R-:W2:Y:S02]  /*8f80*/  @!P0 SYNCS.PHASECHK.TRANS64 P0, [R2+URZ+0x80], R68 ;  /* 0x00008044020085a7 */ /* 0x000ea400080010ff */
[----:B--2---:R-:W-:Y:S05]  /*8f90*/  @!P0 BRA `(.L_x_129) ;  /* 0xfffffffc00f08947 */ /* 0x004fea000383ffff */
[----:B------:R-:W-:Y:S05]  /*8fa0*/  BRA `(.L_x_128) ;  /* 0xffffffe400e07947 */ /* 0x000fea000383ffff */
        .weak           $__internal_0_$__cuda_sm10x_tcgen05_guardrail_trap_col_being_dealloced_not_returned_by_alloc
        .type           $__internal_0_$__cuda_sm10x_tcgen05_guardrail_trap_col_being_dealloced_not_returned_by_alloc,@function
        .size           $__internal_0_$__cuda_sm10x_tcgen05_guardrail_trap_col_being_dealloced_not_returned_by_alloc,($__internal_1_$__cuda_sm10x_tcgen05_guardrail_trap_phase_invalid_during_alloc - $__internal_0_$__cuda_sm10x_tcgen05_guardrail_trap_col_being_dealloced_not_returned_by_alloc)
$__internal_0_$__cuda_sm10x_tcgen05_guardrail_trap_col_being_dealloced_not_returned_by_alloc:
[----:B------:R-:W-:Y:S05]  /*8fb0*/  BPT.TRAP 0x1 ;  /* 0x000000040000795c */ /* 0x000fea0000300000 */
[----:B------:R-:W-:-:S04]  /*8fc0*/  HFMA2 R3, -RZ, RZ, 0, 0 ;  /* 0x00000000ff037431 */ /* 0x000fc800000001ff */
[----:B------:R-:W-:Y:S05]  /*8fd0*/  RET.REL.NODEC R2 `(_ZN7cutlass13device_kernelINS_4gemm6kernel13GemmUniversalIN4cute5tupleIJiiiiEEENS1_10collective13CollectiveMmaINS1_35MainloopSm100TmaUmmaWarpSpecializedILi8ELi2ELi4ENS5_IJNS4_1CILi2EEESB_NSA_ILi1EEEEEEEENS5_IJNSA_ILi128EEENSA_ILi64EEESF_EEENS_10bfloat16_tENS5_IJlSC_lEEESI_SJ_NS4_8TiledMMAINS4_8MMA_AtomIJNS4_26SM100_MMA_F16BF16_2x1SM_SSISI_SI_fLi128ELi64ELNS4_4UMMA5MajorE0ELSO_0ELNSN_7ScaleInE0ELSP_0EEEEEENS4_6LayoutINS5_IJSC_SC_SC_EEENS5_IJNSA_ILi0EEESU_SU_EEEEENS5_IJNS4_10UnderscoreESX_SX_EEEEENS4_28SM100_TMA_2SM_LOAD_MULTICASTENS4_14ComposedLayoutINS4_7SwizzleILi3ELi4ELi3EEENS4_18smem_ptr_flag_bitsILi16EEENSS_INS5_IJNSA_ILi8EEESG_EEENS5_IJSG_SC_EEEEEEEvNS4_8identityENS4_18SM100_TMA_2SM_LOADES1A_vS1B_EENS_8epilogue10collective18CollectiveEpilogueINS1E_23Sm100TmaWarpSpecializedILi3ELi2ELi16ELb1ELb0EEEJNS5_IJSG_SG_SF_EEENS5_IJNSS_ISG_SC_EENSS_INS5_IJNSA_ILi16EEESB_EEENS5_IJSC_NSA_ILi32EEEEEEEEEEESI_SJ_SI_SJ_NS1E_6fusion15FusionCallbacksIS1I_NS1R_17LinearCombinationISI_fSI_fLNS_15FloatRoundStyleE2EEES1J_S1Q_JEEENS4_5SM1004TMEM4LOAD26SM100_TMEM_LOAD_32dp32b16xENS4_13SM90_TMA_LOADENS11_INS12_ILi1ELi4ELi3EEES15_NSS_INS5_IJS16_S1L_EEENS5_IJS1L_SC_EEEEEEENS4_39AutoVectorizingCopyWithAssumedAlignmentILi128EEENS4_14SM90_TMA_STOREES26_S28_S28_EEEvvEEEEvNT_6ParamsE) ;  /* 0xffffff7002087950 */ /* 0x000fea0003c3ffff */
        .weak           $__internal_1_$__cuda_sm10x_tcgen05_guardrail_trap_phase_invalid_during_alloc
        .type           $__internal_1_$__cuda_sm10x_tcgen05_guardrail_trap_phase_invalid_during_alloc,@function
        .size           $__internal_1_$__cuda_sm10x_tcgen05_guardrail_trap_phase_invalid_during_alloc,($__internal_2_$__cuda_sm10x_tcgen05_guardrail_trap_unallocated_columns_being_dealloced - $__internal_1_$__cuda_sm10x_tcgen05_guardrail_trap_phase_invalid_during_alloc)
$__internal_1_$__cuda_sm10x_tcgen05_guardrail_trap_phase_invalid_during_alloc:
[----:B------:R-:W-:Y:S05]  /*8fe0*/  BPT.TRAP 0x1 ;  /* 0x000000040000795c */ /* 0x000fea0000300000 */
[----:B------:R-:W-:-:S04]  /*8ff0*/  MOV R5, 0x0 ;  /* 0x0000000000057802 */ /* 0x000fc80000000f00 */
[----:B------:R-:W-:Y:S05]  /*9000*/  RET.REL.NODEC R4 `(_ZN7cutlass13device_kernelINS_4gemm6kernel13GemmUniversalIN4cute5tupleIJiiiiEEENS1_10collective13CollectiveMmaINS1_35MainloopSm100TmaUmmaWarpSpecializedILi8ELi2ELi4ENS5_IJNS4_1CILi2EEESB_NSA_ILi1EEEEEEEENS5_IJNSA_ILi128EEENSA_ILi64EEESF_EEENS_10bfloat16_tENS5_IJlSC_lEEESI_SJ_NS4_8TiledMMAINS4_8MMA_AtomIJNS4_26SM100_MMA_F16BF16_2x1SM_SSISI_SI_fLi128ELi64ELNS4_4UMMA5MajorE0ELSO_0ELNSN_7ScaleInE0ELSP_0EEEEEENS4_6LayoutINS5_IJSC_SC_SC_EEENS5_IJNSA_ILi0EEESU_SU_EEEEENS5_IJNS4_10UnderscoreESX_SX_EEEEENS4_28SM100_TMA_2SM_LOAD_MULTICASTENS4_14ComposedLayoutINS4_7SwizzleILi3ELi4ELi3EEENS4_18smem_ptr_flag_bitsILi16EEENSS_INS5_IJNSA_ILi8EEESG_EEENS5_IJSG_SC_EEEEEEEvNS4_8identityENS4_18SM100_TMA_2SM_LOADES1A_vS1B_EENS_8epilogue10collective18CollectiveEpilogueINS1E_23Sm100TmaWarpSpecializedILi3ELi2ELi16ELb1ELb0EEEJNS5_IJSG_SG_SF_EEENS5_IJNSS_ISG_SC_EENSS_INS5_IJNSA_ILi16EEESB_EEENS5_IJSC_NSA_ILi32EEEEEEEEEEESI_SJ_SI_SJ_NS1E_6fusion15FusionCallbacksIS1I_NS1R_17LinearCombinationISI_fSI_fLNS_15FloatRoundStyleE2EEES1J_S1Q_JEEENS4_5SM1004TMEM4LOAD26SM100_TMEM_LOAD_32dp32b16xENS4_13SM90_TMA_LOADENS11_INS12_ILi1ELi4ELi3EEES15_NSS_INS5_IJS16_S1L_EEENS5_IJS1L_SC_EEEEEEENS4_39AutoVectorizingCopyWithAssumedAlignmentILi128EEENS4_14SM90_TMA_STOREES26_S28_S28_EEEvvEEEEvNT_6ParamsE) ;  /* 0xffffff6c04fc7950 */ /* 0x000fea0003c3ffff */
        .weak           $__internal_2_$__cuda_sm10x_tcgen05_guardrail_trap_unallocated_columns_being_dealloced
        .type           $__internal_2_$__cuda_sm10x_tcgen05_guardrail_trap_unallocated_columns_being_dealloced,@function
        .size           $__internal_2_$__cuda_sm10x_tcgen05_guardrail_trap_unallocated_columns_being_dealloced,(.L_x_191 - $__internal_2_$__cuda_sm10x_tcgen05_guardrail_trap_unallocated_columns_being_dealloced)
$__internal_2_$__cuda_sm10x_tcgen05_guardrail_trap_unallocated_columns_being_dealloced:
[----:B------:R-:W-:Y:S05]  /*9010*/  BPT.TRAP 0x1 ;  /* 0x000000040000795c */ /* 0x000fea0000300000 */
[----:B------:R-:W-:-:S04]  /*9020*/  HFMA2 R3, -RZ, RZ, 0, 0 ;  /* 0x00000000ff037431 */ /* 0x000fc800000001ff */
[----:B------:R-:W-:Y:S05]  /*9030*/  RET.REL.NODEC R2 `(_ZN7cutlass13device_kernelINS_4gemm6kernel13GemmUniversalIN4cute5tupleIJiiiiEEENS1_10collective13CollectiveMmaINS1_35MainloopSm100TmaUmmaWarpSpecializedILi8ELi2ELi4ENS5_IJNS4_1CILi2EEESB_NSA_ILi1EEEEEEEENS5_IJNSA_ILi128EEENSA_ILi64EEESF_EEENS_10bfloat16_tENS5_IJlSC_lEEESI_SJ_NS4_8TiledMMAINS4_8MMA_AtomIJNS4_26SM100_MMA_F16BF16_2x1SM_SSISI_SI_fLi128ELi64ELNS4_4UMMA5MajorE0ELSO_0ELNSN_7ScaleInE0ELSP_0EEEEEENS4_6LayoutINS5_IJSC_SC_SC_EEENS5_IJNSA_ILi0EEESU_SU_EEEEENS5_IJNS4_10UnderscoreESX_SX_EEEEENS4_28SM100_TMA_2SM_LOAD_MULTICASTENS4_14ComposedLayoutINS4_7SwizzleILi3ELi4ELi3EEENS4_18smem_ptr_flag_bitsILi16EEENSS_INS5_IJNSA_ILi8EEESG_EEENS5_IJSG_SC_EEEEEEEvNS4_8identityENS4_18SM100_TMA_2SM_LOADES1A_vS1B_EENS_8epilogue10collective18CollectiveEpilogueINS1E_23Sm100TmaWarpSpecializedILi3ELi2ELi16ELb1ELb0EEEJNS5_IJSG_SG_SF_EEENS5_IJNSS_ISG_SC_EENSS_INS5_IJNSA_ILi16EEESB_EEENS5_IJSC_NSA_ILi32EEEEEEEEEEESI_SJ_SI_SJ_NS1E_6fusion15FusionCallbacksIS1I_NS1R_17LinearCombinationISI_fSI_fLNS_15FloatRoundStyleE2EEES1J_S1Q_JEEENS4_5SM1004TMEM4LOAD26SM100_TMEM_LOAD_32dp32b16xENS4_13SM90_TMA_LOADENS11_INS12_ILi1ELi4ELi3EEES15_NSS_INS5_IJS16_S1L_EEENS5_IJS1L_SC_EEEEEEENS4_39AutoVectorizingCopyWithAssumedAlignmentILi128EEENS4_14SM90_TMA_STOREES26_S28_S28_EEEvvEEEEvNT_6ParamsE) ;  /* 0xffffff6c02f07950 */ /* 0x000fea0003c3ffff */
.L_x_190:
[----:B------:R-:W-:-:S00]  /*9040*/  BRA `(.L_x_190) ;  /* 0xfffffffc00fc7947 */ /* 0x000fc0000383ffff */
[----:B------:R-:W-:-:S00]  /*9050*/  NOP ;  /* 0x0000000000007918 */ /* 0x000fc00000000000 */
        /* <DEDUP_REMOVED lines=10> */
.L_x_191:


//--------------------- .nv.global.init           --------------------------
	.section	.nv.global.init,"aw",@progbits
.nv.global.init:
	.type		$str$27,@object
	.size		$str$27,($str$28 - $str$27)
$str$27:
        /*0000*/ 	.byte	0x28, 0x61, 0x64, 0x64, 0x72, 0x65, 0x73, 0x73, 0x20, 0x26, 0x20, 0x6d, 0x61, 0x73, 0x6b, 0x29
        /*0010*/ 	.byte	0x20, 0x3d, 0x3d, 0x20, 0x30, 0x00
	.type		$str$28,@object
	.size		$str$28,($str$26 - $str$28)
$str$28:
        /*0016*/ 	.byte	0x2f, 0x74, 0x6d, 0x70, 0x2f, 0x63, 0x75, 0x74, 0x6c, 0x61, 0x73, 0x73, 0x5f, 0x73, 0x77, 0x65
        /*0026*/ 	.byte	0x65, 0x70, 0x5f, 0x73, 0x72, 0x63, 0x2f, 0x69, 0x6e, 0x63, 0x6c, 0x75, 0x64, 0x65, 0x2f, 0x63
        /*0036*/ 	.byte	0x75, 0x74, 0x65, 0x2f, 0x70, 0x6f, 0x69, 0x6e, 0x74, 0x65, 0x72, 0x5f, 0x66, 0x6c, 0x61, 0x67
        /*0046*/ 	.byte	0x67, 0x65, 0x64, 0x2e, 0x68, 0x70, 0x70, 0x00
	.type		$str$26,@object
	.size		$str$26,($str$25 - $str$26)
$str$26:
        /*004e*/ 	.byte	0x2f, 0x74, 0x6d, 0x70, 0x2f, 0x63, 0x75, 0x74, 0x6c, 0x61, 0x73, 0x73, 0x5f, 0x73, 0x77, 0x65
        /*005e*/ 	.byte	0x65, 0x70, 0x5f, 0x73, 0x72, 0x63, 0x2f, 0x69, 0x6e, 0x63, 0x6c, 0x75, 0x64, 0x65, 0x2f, 0x63
        /*006e*/ 	.byte	0x75, 0x74, 0x65, 0x2f, 0x61, 0x74, 0x6f, 0x6d, 0x2f, 0x63, 0x6f, 0x70, 0x79, 0x5f, 0x74, 0x72
        /*007e*/ 	.byte	0x61, 0x69, 0x74, 0x73, 0x5f, 0x73, 0x6d, 0x31, 0x30, 0x30, 0x2e, 0x68, 0x70, 0x70, 0x00
	.type		$str$25,@object
	.size		$str$25,(__unnamed_1 - $str$25)
$str$25:
        /*008d*/ 	.byte	0x28, 0x28, 0x75, 0x69, 0x6e, 0x74, 0x33, 0x32, 0x5f, 0x74, 0x28, 0x74, 0x68, 0x72, 0x65, 0x61
        /*009d*/ 	.byte	0x64, 0x49, 0x64, 0x78, 0x2e, 0x78, 0x29, 0x20, 0x2f, 0x20, 0x33, 0x32, 0x29, 0x20, 0x25, 0x20
        /*00ad*/ 	.byte	0x34, 0x29, 0x20, 0x3d, 0x3d, 0x20, 0x28, 0x28, 0x28, 0x74, 0x6d, 0x65, 0x6d, 0x5f, 0x61, 0x64
        /*00bd*/ 	.byte	0x64, 0x72, 0x20, 0x3e, 0x3e, 0x20, 0x31, 0x36, 0x29, 0x20, 0x2f, 0x20, 0x33, 0x32, 0x29, 0x20
        /*00cd*/ 	.byte	0x25, 0x20, 0x34, 0x29, 0x00
	.type		__unnamed_1,@object
	.size		__unnamed_1,(__unnamed_2 - __unnamed_1)
__unnamed_1:
        /*00d2*/ 	.byte	0x61, 0x75, 0x74, 0x6f, 0x20, 0x63, 0x75, 0x74, 0x65, 0x3a, 0x3a, 0x61, 0x73, 0x5f, 0x70, 0x6f
        /* <DEDUP_REMOVED lines=24> */
        /*0262*/ 	.byte	0x43, 0x3c, 0x32, 0x30, 0x34, 0x38, 0x3e, 0x3e, 0x3e, 0x3e, 0x5d, 0x00
	.type		__unnamed_2,@object
	.size		__unnamed_2,(.L_2 - __unnamed_2)
__unnamed_2:
        /* <DEDUP_REMOVED lines=40> */
        /*04ee*/ 	.byte	0x3a, 0x3a, 0x43, 0x3c, 0x30, 0x3e, 0x3e, 0x3e, 0x3e, 0x5d, 0x00
.L_2:


//--------------------- .nv.shared._ZN7cutlass13device_kernelINS_4gemm6kernel13GemmUniversalIN4cute5tupleIJiiiiEEENS1_10collective13CollectiveMmaINS1_35MainloopSm100TmaUmmaWarpSpecializedILi8ELi2ELi4ENS5_IJNS4_1CILi2EEESB_NSA_ILi1EEEEEEEENS5_IJNSA_ILi128EEENSA_ILi64EEESF_EEENS_10bfloat16_tENS5_IJlSC_lEEESI_SJ_NS4_8TiledMMAINS4_8MMA_AtomIJNS4_26SM100_MMA_F16BF16_2x1SM_SSISI_SI_fLi128ELi64ELNS4_4UMMA5MajorE0ELSO_0ELNSN_7ScaleInE0ELSP_0EEEEEENS4_6LayoutINS5_IJSC_SC_SC_EEENS5_IJNSA_ILi0EEESU_SU_EEEEENS5_IJNS4_10UnderscoreESX_SX_EEEEENS4_28SM100_TMA_2SM_LOAD_MULTICASTENS4_14ComposedLayoutINS4_7SwizzleILi3ELi4ELi3EEENS4_18smem_ptr_flag_bitsILi16EEENSS_INS5_IJNSA_ILi8EEESG_EEENS5_IJSG_SC_EEEEEEEvNS4_8identityENS4_18SM100_TMA_2SM_LOADES1A_vS1B_EENS_8epilogue10collective18CollectiveEpilogueINS1E_23Sm100TmaWarpSpecializedILi3ELi2ELi16ELb1ELb0EEEJNS5_IJSG_SG_SF_EEENS5_IJNSS_ISG_SC_EENSS_INS5_IJNSA_ILi16EEESB_EEENS5_IJSC_NSA_ILi32EEEEEEEEEEESI_SJ_SI_SJ_NS1E_6fusion15FusionCallbacksIS1I_NS1R_17LinearCombinationISI_fSI_fLNS_15FloatRoundStyleE2EEES1J_S1Q_JEEENS4_5SM1004TMEM4LOAD26SM100_TMEM_LOAD_32dp32b16xENS4_13SM90_TMA_LOADENS11_INS12_ILi1ELi4ELi3EEES15_NSS_INS5_IJS16_S1L_EEENS5_IJS1L_SC_EEEEEEENS4_39AutoVectorizingCopyWithAssumedAlignmentILi128EEENS4_14SM90_TMA_STOREES26_S28_S28_EEEvvEEEEvNT_6ParamsE --------------------------
	.section	.nv.shared._ZN7cutlass13device_kernelINS_4gemm6kernel13GemmUniversalIN4cute5tupleIJiiiiEEENS1_10collective13CollectiveMmaINS1_35MainloopSm100TmaUmmaWarpSpecializedILi8ELi2ELi4ENS5_IJNS4_1CILi2EEESB_NSA_ILi1EEEEEEEENS5_IJNSA_ILi128EEENSA_ILi64EEESF_EEENS_10bfloat16_tENS5_IJlSC_lEEESI_SJ_NS4_8TiledMMAINS4_8MMA_AtomIJNS4_26SM100_MMA_F16BF16_2x1SM_SSISI_SI_fLi128ELi64ELNS4_4UMMA5MajorE0ELSO_0ELNSN_7ScaleInE0ELSP_0EEEEEENS4_6LayoutINS5_IJSC_SC_SC_EEENS5_IJNSA_ILi0EEESU_SU_EEEEENS5_IJNS4_10UnderscoreESX_SX_EEEEENS4_28SM100_TMA_2SM_LOAD_MULTICASTENS4_14ComposedLayoutINS4_7SwizzleILi3ELi4ELi3EEENS4_18smem_ptr_flag_bitsILi16EEENSS_INS5_IJNSA_ILi8EEESG_EEENS5_IJSG_SC_EEEEEEEvNS4_8identityENS4_18SM100_TMA_2SM_LOADES1A_vS1B_EENS_8epilogue10collective18CollectiveEpilogueINS1E_23Sm100TmaWarpSpecializedILi3ELi2ELi16ELb1ELb0EEEJNS5_IJSG_SG_SF_EEENS5_IJNSS_ISG_SC_EENSS_INS5_IJNSA_ILi16EEESB_EEENS5_IJSC_NSA_ILi32EEEEEEEEEEESI_SJ_SI_SJ_NS1E_6fusion15FusionCallbacksIS1I_NS1R_17LinearCombinationISI_fSI_fLNS_15FloatRoundStyleE2EEES1J_S1Q_JEEENS4_5SM1004TMEM4LOAD26SM100_TMEM_LOAD_32dp32b16xENS4_13SM90_TMA_LOADENS11_INS12_ILi1ELi4ELi3EEES15_NSS_INS5_IJS16_S1L_EEENS5_IJS1L_SC_EEEEEEENS4_39AutoVectorizingCopyWithAssumedAlignmentILi128EEENS4_14SM90_TMA_STOREES26_S28_S28_EEEvvEEEEvNT_6ParamsE,"aw",@nobits
	.sectionflags	@""
	.align	16
	.zero		1024


//--------------------- .nv.shared.reserved.0     --------------------------
	.section	.nv.shared.reserved.0,"aw",@nobits
	.weak		__nv_reservedSMEM_offset_0_alias
	.size		__nv_reservedSMEM_offset_0_alias, 0, 64
	.other		__nv_reservedSMEM_offset_0_alias,@"STO_CUDA_RESERVED_SHARED STV_DEFAULT"
__nv_reservedSMEM_offset_0_alias:
	.zero		0
.nv.shared.reserved.0:
	.zero		64
	.weak		__nv_reservedSMEM_tcgen05_partition
	.type		__nv_reservedSMEM_tcgen05_partition,@object
	.size		__nv_reservedSMEM_tcgen05_partition,(.L_0 - __nv_reservedSMEM_tcgen05_partition)
__nv_reservedSMEM_tcgen05_partition:
	.zero		32
.L_0:


//--------------------- .nv.global                --------------------------
	.section	.nv.global,"aw",@nobits
.nv.global:
	.type		_ZN39_INTERNAL_4ad46914_4_k_cu_a8be42e1_82754cute1_E,@object
	.size		_ZN39_INTERNAL_4ad46914_4_k_cu_a8be42e1_82754cute1_E,(_ZN39_INTERNAL_4ad46914_4_k_cu_a8be42e1_82754cuda3std3__45__cpo6cbeginE - _ZN39_INTERNAL_4ad46914_4_k_cu_a8be42e1_82754cute1_E)
_ZN39_INTERNAL_4ad46914_4_k_cu_a8be42e1_82754cute1_E:
	.zero		1
	.type		_ZN39_INTERNAL_4ad46914_4_k_cu_a8be42e1_82754cuda3std3__45__cpo6cbeginE,@object
	.size		_ZN39_INTERNAL_4ad46914_4_k_cu_a8be42e1_82754cuda3std3__45__cpo6cbeginE,(_ZN39_INTERNAL_4ad46914_4_k_cu_a8be42e1_82754cuda3std3__48in_placeE - _ZN39_INTERNAL_4ad46914_4_k_cu_a8be42e1_82754cuda3std3__45__cpo6cbeginE)
_ZN39_INTERNAL_4ad46914_4_k_cu_a8be42e1_82754cuda3std3__45__cpo6cbeginE:
	.zero		1
	.type		_ZN39_INTERNAL_4ad46914_4_k_cu_a8be42e1_82754cuda3std3__48in_placeE,@object
	.size		_ZN39_INTERNAL_4ad46914_4_k_cu_a8be42e1_82754cuda3std3__48in_placeE,(_ZN39_INTERNAL_4ad46914_4_k_cu_a8be42e1_82754cuda3std6ranges3__45__cpo9iter_moveE - _ZN39_INTERNAL_4ad46914_4_k_cu_a8be42e1_82754cuda3std3__48in_placeE)
_ZN39_INTERNAL_4ad46914_4_k_cu_a8be42e1_82754cuda3std3__48in_placeE:
	.zero		1
	.type		_ZN39_INTERNAL_4ad46914_4_k_cu_a8be42e1_82754cuda3std6ranges3__45__cpo9iter_moveE,@object
	.size		_ZN39_INTERNAL_4ad46914_4_k_cu_a8be42e1_82754cuda3std6ranges3__45__cpo9iter_moveE,(_ZN39_INTERNAL_4ad46914_4_k_cu_a8be42e1_82754cuda3std3__45__cpo5beginE - _ZN39_INTERNAL_4ad46914_4_k_cu_a8be42e1_82754cuda3std6ranges3__45__cpo9iter_moveE)
_ZN39_INTERNAL_4ad46914_4_k_cu_a8be42e1_82754cuda3std6ranges3__45__cpo9iter_moveE:
	.zero		1
	.type		_ZN39_INTERNAL_4ad46914_4_k_cu_a8be42e1_82754cuda3std3__45__cpo5beginE,@object
	.size		_ZN39_INTERNAL_4ad46914_4_k_cu_a8be42e1_82754cuda3std3__45__cpo5beginE,(_ZN39_INTERNAL_4ad46914_4_k_cu_a8be42e1_82754cuda3std3__441_GLOBAL__N__4ad46914_4_k_cu_a8be42e1_82756ignoreE - _ZN39_INTERNAL_4ad46914_4_k_cu_a8be42e1_82754cuda3std3__45__cpo5beginE)
_ZN39_INTERNAL_4ad46914_4_k_cu_a8be42e1_82754cuda3std3__45__cpo5beginE:
	.zero		1
	.type		_ZN39_INTERNAL_4ad46914_4_k_cu_a8be42e1_82754cuda3std3__441_GLOBAL__N__4ad46914_4_k_cu_a8be42e1_82756ignoreE,@object
	.size		_ZN39_INTERNAL_4ad46914_4_k_cu_a8be42e1_82754cuda3std3__441_GLOBAL__N__4ad46914_4_k_cu_a8be42e1_82756ignoreE,(_ZN39_INTERNAL_4ad46914_4_k_cu_a8be42e1_82754cute7productE - _ZN39_INTERNAL_4ad46914_4_k_cu_a8be42e1_82754cuda3std3__441_GLOBAL__N__4ad46914_4_k_cu_a8be42e1_82756ignoreE)
_ZN39_INTERNAL_4ad46914_4_k_cu_a8be42e1_82754cuda3std3__441_GLOBAL__N__4ad46914_4_k_cu_a8be42e1_82756ignoreE:
	.zero		1
	.type		_ZN39_INTERNAL_4ad46914_4_k_cu_a8be42e1_82754cute7productE,@object
	.size		_ZN39_INTERNAL_4ad46914_4_k_cu_a8be42e1_82754cute7productE,(_ZN39_INTERNAL_4ad46914_4_k_cu_a8be42e1_82754cuda3std3__45__cpo3endE - _ZN39_INTERNAL_4ad46914_4_k_cu_a8be42e1_82754cute7productE)
_ZN39_INTERNAL_4ad46914_4_k_cu_a8be42e1_82754cute7productE:
	.zero		1
	.type		_ZN39_INTERNAL_4ad46914_4_k_cu_a8be42e1_82754cuda3std3__45__cpo3endE,@object
	.size		_ZN39_INTERNAL_4ad46914_4_k_cu_a8be42e1_82754cuda3std3__45__cpo3endE,(_ZN39_INTERNAL_4ad46914_4_k_cu_a8be42e1_82754cuda3std3__419piecewise_constructE - _ZN39_INTERNAL_4ad46914_4_k_cu_a8be42e1_82754cuda3std3__45__cpo3endE)
_ZN39_INTERNAL_4ad46914_4_k_cu_a8be42e1_82754cuda3std3__45__cpo3endE:
	.zero		1
	.type		_ZN39_INTERNAL_4ad46914_4_k_cu_a8be42e1_82754cuda3std3__419piecewise_constructE,@object
	.size		_ZN39_INTERNAL_4ad46914_4_k_cu_a8be42e1_82754cuda3std3__419piecewise_constructE,(_ZN39_INTERNAL_4ad46914_4_k_cu_a8be42e1_82754cuda3std3__45__cpo4cendE - _ZN39_INTERNAL_4ad46914_4_k_cu_a8be42e1_82754cuda3std3__419piecewise_constructE)
_ZN39_INTERNAL_4ad46914_4_k_cu_a8be42e1_82754cuda3std3__419piecewise_constructE:
	.zero		1
	.type		_ZN39_INTERNAL_4ad46914_4_k_cu_a8be42e1_82754cuda3std3__45__cpo4cendE,@object
	.size		_ZN39_INTERNAL_4ad46914_4_k_cu_a8be42e1_82754cuda3std3__45__cpo4cendE,(_ZN39_INTERNAL_4ad46914_4_k_cu_a8be42e1_82754cuda3std6ranges3__45__cpo4swapE - _ZN39_INTERNAL_4ad46914_4_k_cu_a8be42e1_82754cuda3std3__45__cpo4cendE)
_ZN39_INTERNAL_4ad46914_4_k_cu_a8be42e1_82754cuda3std3__45__cpo4cendE:
	.zero		1
	.type		_ZN39_INTERNAL_4ad46914_4_k_cu_a8be42e1_82754cuda3std6ranges3__45__cpo4swapE,@object
	.size		_ZN39_INTERNAL_4ad46914_4_k_cu_a8be42e1_82754cuda3std6ranges3__45__cpo4swapE,(.L_10 - _ZN39_INTERNAL_4ad46914_4_k_cu_a8be42e1_82754cuda3std6ranges3__45__cpo4swapE)
_ZN39_INTERNAL_4ad46914_4_k_cu_a8be42e1_82754cuda3std6ranges3__45__cpo4swapE:
	.zero		1
.L_10:


//--------------------- .nv.constant0._ZN7cutlass13device_kernelINS_4gemm6kernel13GemmUniversalIN4cute5tupleIJiiiiEEENS1_10collective13CollectiveMmaINS1_35MainloopSm100TmaUmmaWarpSpecializedILi8ELi2ELi4ENS5_IJNS4_1CILi2EEESB_NSA_ILi1EEEEEEEENS5_IJNSA_ILi128EEENSA_ILi64EEESF_EEENS_10bfloat16_tENS5_IJlSC_lEEESI_SJ_NS4_8TiledMMAINS4_8MMA_AtomIJNS4_26SM100_MMA_F16BF16_2x1SM_SSISI_SI_fLi128ELi64ELNS4_4UMMA5MajorE0ELSO_0ELNSN_7ScaleInE0ELSP_0EEEEEENS4_6LayoutINS5_IJSC_SC_SC_EEENS5_IJNSA_ILi0EEESU_SU_EEEEENS5_IJNS4_10UnderscoreESX_SX_EEEEENS4_28SM100_TMA_2SM_LOAD_MULTICASTENS4_14ComposedLayoutINS4_7SwizzleILi3ELi4ELi3EEENS4_18smem_ptr_flag_bitsILi16EEENSS_INS5_IJNSA_ILi8EEESG_EEENS5_IJSG_SC_EEEEEEEvNS4_8identityENS4_18SM100_TMA_2SM_LOADES1A_vS1B_EENS_8epilogue10collective18CollectiveEpilogueINS1E_23Sm100TmaWarpSpecializedILi3ELi2ELi16ELb1ELb0EEEJNS5_IJSG_SG_SF_EEENS5_IJNSS_ISG_SC_EENSS_INS5_IJNSA_ILi16EEESB_EEENS5_IJSC_NSA_ILi32EEEEEEEEEEESI_SJ_SI_SJ_NS1E_6fusion15FusionCallbacksIS1I_NS1R_17LinearCombinationISI_fSI_fLNS_15FloatRoundStyleE2EEES1J_S1Q_JEEENS4_5SM1004TMEM4LOAD26SM100_TMEM_LOAD_32dp32b16xENS4_13SM90_TMA_LOADENS11_INS12_ILi1ELi4ELi3EEES15_NSS_INS5_IJS16_S1L_EEENS5_IJS1L_SC_EEEEEEENS4_39AutoVectorizingCopyWithAssumedAlignmentILi128EEENS4_14SM90_TMA_STOREES26_S28_S28_EEEvvEEEEvNT_6ParamsE --------------------------
	.section	.nv.constant0._ZN7cutlass13device_kernelINS_4gemm6kernel13GemmUniversalIN4cute5tupleIJiiiiEEENS1_10collective13CollectiveMmaINS1_35MainloopSm100TmaUmmaWarpSpecializedILi8ELi2ELi4ENS5_IJNS4_1CILi2EEESB_NSA_ILi1EEEEEEEENS5_IJNSA_ILi128EEENSA_ILi64EEESF_EEENS_10bfloat16_tENS5_IJlSC_lEEESI_SJ_NS4_8TiledMMAINS4_8MMA_AtomIJNS4_26SM100_MMA_F16BF16_2x1SM_SSISI_SI_fLi128ELi64ELNS4_4UMMA5MajorE0ELSO_0ELNSN_7ScaleInE0ELSP_0EEEEEENS4_6LayoutINS5_IJSC_SC_SC_EEENS5_IJNSA_ILi0EEESU_SU_EEEEENS5_IJNS4_10UnderscoreESX_SX_EEEEENS4_28SM100_TMA_2SM_LOAD_MULTICASTENS4_14ComposedLayoutINS4_7SwizzleILi3ELi4ELi3EEENS4_18smem_ptr_flag_bitsILi16EEENSS_INS5_IJNSA_ILi8EEESG_EEENS5_IJSG_SC_EEEEEEEvNS4_8identityENS4_18SM100_TMA_2SM_LOADES1A_vS1B_EENS_8epilogue10collective18CollectiveEpilogueINS1E_23Sm100TmaWarpSpecializedILi3ELi2ELi16ELb1ELb0EEEJNS5_IJSG_SG_SF_EEENS5_IJNSS_ISG_SC_EENSS_INS5_IJNSA_ILi16EEESB_EEENS5_IJSC_NSA_ILi32EEEEEEEEEEESI_SJ_SI_SJ_NS1E_6fusion15FusionCallbacksIS1I_NS1R_17LinearCombinationISI_fSI_fLNS_15FloatRoundStyleE2EEES1J_S1Q_JEEENS4_5SM1004TMEM4LOAD26SM100_TMEM_LOAD_32dp32b16xENS4_13SM90_TMA_LOADENS11_INS12_ILi1ELi4ELi3EEES15_NSS_INS5_IJS16_S1L_EEENS5_IJS1L_SC_EEEEEEENS4_39AutoVectorizingCopyWithAssumedAlignmentILi128EEENS4_14SM90_TMA_STOREES26_S28_S28_EEEvvEEEEvNT_6ParamsE,"a",@progbits
	.sectionflags	@""
	.align	4
.nv.constant0._ZN7cutlass13device_kernelINS_4gemm6kernel13GemmUniversalIN4cute5tupleIJiiiiEEENS1_10collective13CollectiveMmaINS1_35MainloopSm100TmaUmmaWarpSpecializedILi8ELi2ELi4ENS5_IJNS4_1CILi2EEESB_NSA_ILi1EEEEEEEENS5_IJNSA_ILi128EEENSA_ILi64EEESF_EEENS_10bfloat16_tENS5_IJlSC_lEEESI_SJ_NS4_8TiledMMAINS4_8MMA_AtomIJNS4_26SM100_MMA_F16BF16_2x1SM_SSISI_SI_fLi128ELi64ELNS4_4UMMA5MajorE0ELSO_0ELNSN_7ScaleInE0ELSP_0EEEEEENS4_6LayoutINS5_IJSC_SC_SC_EEENS5_IJNSA_ILi0EEESU_SU_EEEEENS5_IJNS4_10UnderscoreESX_SX_EEEEENS4_28SM100_TMA_2SM_LOAD_MULTICASTENS4_14ComposedLayoutINS4_7SwizzleILi3ELi4ELi3EEENS4_18smem_ptr_flag_bitsILi16EEENSS_INS5_IJNSA_ILi8EEESG_EEENS5_IJSG_SC_EEEEEEEvNS4_8identityENS4_18SM100_TMA_2SM_LOADES1A_vS1B_EENS_8epilogue10collective18CollectiveEpilogueINS1E_23Sm100TmaWarpSpecializedILi3ELi2ELi16ELb1ELb0EEEJNS5_IJSG_SG_SF_EEENS5_IJNSS_ISG_SC_EENSS_INS5_IJNSA_ILi16EEESB_EEENS5_IJSC_NSA_ILi32EEEEEEEEEEESI_SJ_SI_SJ_NS1E_6fusion15FusionCallbacksIS1I_NS1R_17LinearCombinationISI_fSI_fLNS_15FloatRoundStyleE2EEES1J_S1Q_JEEENS4_5SM1004TMEM4LOAD26SM100_TMEM_LOAD_32dp32b16xENS4_13SM90_TMA_LOADENS11_INS12_ILi1ELi4ELi3EEES15_NSS_INS5_IJS16_S1L_EEENS5_IJS1L_SC_EEEEEEENS4_39AutoVectorizingCopyWithAssumedAlignmentILi128EEENS4_14SM90_TMA_STOREES26_S28_S28_EEEvvEEEEvNT_6ParamsE:
	.zero		2944


//--------------------- SYMBOLS --------------------------

	.type		.nv.reservedSmem.offset0,@object
	.size		.nv.reservedSmem.offset0,0x4
	.type		.nv.reservedSmem.cap,@object
	.size		.nv.reservedSmem.cap,0x4
	.type		__assertfail,@function
